//
// Generated by NVIDIA NVVM Compiler
//
// Compiler Build ID: CL-36424714
// Cuda compilation tools, release 13.0, V13.0.88
// Based on NVVM 20.0.0
//

.version 9.0
.target sm_100
.address_size 64

	// .globl	_Z15update_positionP6float4P6float3S2_iffb

.visible .entry _Z15update_positionP6float4P6float3S2_iffb(
	.param .u64 .ptr .align 1 _Z15update_positionP6float4P6float3S2_iffb_param_0,
	.param .u64 .ptr .align 1 _Z15update_positionP6float4P6float3S2_iffb_param_1,
	.param .u64 .ptr .align 1 _Z15update_positionP6float4P6float3S2_iffb_param_2,
	.param .u32 _Z15update_positionP6float4P6float3S2_iffb_param_3,
	.param .f32 _Z15update_positionP6float4P6float3S2_iffb_param_4,
	.param .f32 _Z15update_positionP6float4P6float3S2_iffb_param_5,
	.param .u8 _Z15update_positionP6float4P6float3S2_iffb_param_6
)
{
	.reg .pred 	%p<3>;
	.reg .b16 	%rs<2>;
	.reg .b32 	%r<6>;
	.reg .b32 	%f<29>;
	.reg .b64 	%rd<12>;
	.reg .b64 	%fd<27>;

	ld.param.u64 	%rd4, [_Z15update_positionP6float4P6float3S2_iffb_param_0];
	ld.param.u64 	%rd5, [_Z15update_positionP6float4P6float3S2_iffb_param_1];
	ld.param.u64 	%rd6, [_Z15update_positionP6float4P6float3S2_iffb_param_2];
	ld.param.u32 	%r2, [_Z15update_positionP6float4P6float3S2_iffb_param_3];
	ld.param.f32 	%f1, [_Z15update_positionP6float4P6float3S2_iffb_param_5];
	ld.param.s8 	%rs1, [_Z15update_positionP6float4P6float3S2_iffb_param_6];
	mov.u32 	%r3, %tid.x;
	mov.u32 	%r4, %ctaid.x;
	mov.u32 	%r5, %ntid.x;
	mad.lo.s32 	%r1, %r4, %r5, %r3;
	setp.ge.s32 	%p1, %r1, %r2;
	@%p1 bra 	$L__BB0_4;
	cvta.to.global.u64 	%rd7, %rd5;
	cvta.to.global.u64 	%rd8, %rd6;
	cvta.to.global.u64 	%rd9, %rd4;
	mul.wide.s32 	%rd10, %r1, 12;
	add.s64 	%rd1, %rd7, %rd10;
	mul.wide.s32 	%rd11, %r1, 16;
	add.s64 	%rd2, %rd9, %rd11;
	add.s64 	%rd3, %rd8, %rd10;
	setp.ne.s16 	%p2, %rs1, 0;
	@%p2 bra 	$L__BB0_3;
	ld.global.f32 	%f11, [%rd1];
	cvt.f64.f32 	%fd14, %f11;
	ld.global.f32 	%f12, [%rd3];
	cvt.f64.f32 	%fd15, %f12;
	mul.f64 	%fd16, %fd15, 0d3FE0000000000000;
	cvt.f64.f32 	%fd17, %f1;
	fma.rn.f64 	%fd18, %fd16, %fd17, %fd14;
	cvt.rn.f32.f64 	%f13, %fd18;
	st.global.f32 	[%rd1], %f13;
	ld.global.f32 	%f14, [%rd1+4];
	cvt.f64.f32 	%fd19, %f14;
	ld.global.f32 	%f15, [%rd3+4];
	cvt.f64.f32 	%fd20, %f15;
	mul.f64 	%fd21, %fd20, 0d3FE0000000000000;
	fma.rn.f64 	%fd22, %fd21, %fd17, %fd19;
	cvt.rn.f32.f64 	%f16, %fd22;
	st.global.f32 	[%rd1+4], %f16;
	ld.global.f32 	%f17, [%rd1+8];
	cvt.f64.f32 	%fd23, %f17;
	ld.global.f32 	%f18, [%rd3+8];
	cvt.f64.f32 	%fd24, %f18;
	mul.f64 	%fd25, %fd24, 0d3FE0000000000000;
	fma.rn.f64 	%fd26, %fd25, %fd17, %fd23;
	cvt.rn.f32.f64 	%f19, %fd26;
	st.global.f32 	[%rd1+8], %f19;
	.pragma "used_bytes_mask 4095";
	ld.global.v4.f32 	{%f20, %f21, %f22, %f23}, [%rd2];
	fma.rn.f32 	%f24, %f1, %f13, %f20;
	st.global.f32 	[%rd2], %f24;
	ld.global.f32 	%f25, [%rd1+4];
	fma.rn.f32 	%f26, %f1, %f25, %f21;
	st.global.f32 	[%rd2+4], %f26;
	ld.global.f32 	%f27, [%rd1+8];
	fma.rn.f32 	%f28, %f1, %f27, %f22;
	st.global.f32 	[%rd2+8], %f28;
	bra.uni 	$L__BB0_4;
$L__BB0_3:
	ld.global.f32 	%f2, [%rd1];
	cvt.f64.f32 	%fd1, %f2;
	ld.global.f32 	%f3, [%rd3];
	cvt.f64.f32 	%fd2, %f3;
	mul.f64 	%fd3, %fd2, 0d3FE0000000000000;
	cvt.f64.f32 	%fd4, %f1;
	fma.rn.f64 	%fd5, %fd3, %fd4, %fd1;
	cvt.rn.f32.f64 	%f4, %fd5;
	st.global.f32 	[%rd1], %f4;
	ld.global.f32 	%f5, [%rd1+4];
	cvt.f64.f32 	%fd6, %f5;
	ld.global.f32 	%f6, [%rd3+4];
	cvt.f64.f32 	%fd7, %f6;
	mul.f64 	%fd8, %fd7, 0d3FE0000000000000;
	fma.rn.f64 	%fd9, %fd8, %fd4, %fd6;
	cvt.rn.f32.f64 	%f7, %fd9;
	st.global.f32 	[%rd1+4], %f7;
	ld.global.f32 	%f8, [%rd1+8];
	cvt.f64.f32 	%fd10, %f8;
	ld.global.f32 	%f9, [%rd3+8];
	cvt.f64.f32 	%fd11, %f9;
	mul.f64 	%fd12, %fd11, 0d3FE0000000000000;
	fma.rn.f64 	%fd13, %fd12, %fd4, %fd10;
	cvt.rn.f32.f64 	%f10, %fd13;
	st.global.f32 	[%rd1+8], %f10;
$L__BB0_4:
	ret;

}
	// .globl	_Z9calcForceP6float4P6float3Pfiff
.visible .entry _Z9calcForceP6float4P6float3Pfiff(
	.param .u64 .ptr .align 1 _Z9calcForceP6float4P6float3Pfiff_param_0,
	.param .u64 .ptr .align 1 _Z9calcForceP6float4P6float3Pfiff_param_1,
	.param .u64 .ptr .align 1 _Z9calcForceP6float4P6float3Pfiff_param_2,
	.param .u32 _Z9calcForceP6float4P6float3Pfiff_param_3,
	.param .f32 _Z9calcForceP6float4P6float3Pfiff_param_4,
	.param .f32 _Z9calcForceP6float4P6float3Pfiff_param_5
)
{
	.reg .pred 	%p<18>;
	.reg .b32 	%r<44>;
	.reg .b32 	%f<425>;
	.reg .b64 	%rd<33>;

	ld.param.u64 	%rd12, [_Z9calcForceP6float4P6float3Pfiff_param_0];
	ld.param.u64 	%rd10, [_Z9calcForceP6float4P6float3Pfiff_param_1];
	ld.param.u64 	%rd11, [_Z9calcForceP6float4P6float3Pfiff_param_2];
	ld.param.u32 	%r24, [_Z9calcForceP6float4P6float3Pfiff_param_3];
	ld.param.f32 	%f88, [_Z9calcForceP6float4P6float3Pfiff_param_4];
	cvta.to.global.u64 	%rd1, %rd12;
	mov.u32 	%r25, %tid.x;
	mov.u32 	%r26, %ctaid.x;
	mov.u32 	%r27, %ntid.x;
	mad.lo.s32 	%r1, %r26, %r27, %r25;
	setp.ge.s32 	%p1, %r1, %r24;
	@%p1 bra 	$L__BB1_24;
	cvta.to.global.u64 	%rd13, %rd10;
	cvta.to.global.u64 	%rd14, %rd11;
	mul.wide.s32 	%rd15, %r1, 16;
	add.s64 	%rd16, %rd1, %rd15;
	mul.wide.s32 	%rd17, %r1, 12;
	add.s64 	%rd2, %rd13, %rd17;
	mul.wide.s32 	%rd18, %r1, 4;
	add.s64 	%rd3, %rd14, %rd18;
	.pragma "used_bytes_mask 4095";
	ld.global.v4.f32 	{%f1, %f2, %f3, %f90}, [%rd16];
	setp.lt.s32 	%p2, %r1, 1;
	mov.f32 	%f389, 0f00000000;
	mov.b32 	%r42, 0;
	mov.f32 	%f390, %f389;
	mov.f32 	%f391, %f389;
	mov.f32 	%f392, %f389;
	@%p2 bra 	$L__BB1_10;
	min.s32 	%r30, %r1, %r24;
	max.s32 	%r42, %r30, 1;
	and.b32  	%r3, %r42, 3;
	setp.lt.s32 	%p3, %r30, 4;
	mov.b32 	%r37, 0;
	mov.f32 	%f392, 0f00000000;
	mov.f32 	%f391, %f392;
	mov.f32 	%f390, %f392;
	mov.f32 	%f389, %f392;
	@%p3 bra 	$L__BB1_5;
	and.b32  	%r37, %r42, 2147483644;
	neg.s32 	%r35, %r37;
	add.s64 	%rd31, %rd1, 32;
	mov.f32 	%f392, 0f00000000;
$L__BB1_4:
	.pragma "nounroll";
	ld.global.v4.f32 	{%f94, %f95, %f96, %f97}, [%rd31+-32];
	sub.f32 	%f98, %f94, %f1;
	sub.f32 	%f99, %f95, %f2;
	sub.f32 	%f100, %f96, %f3;
	mul.f32 	%f101, %f98, %f98;
	fma.rn.f32 	%f102, %f99, %f99, %f101;
	fma.rn.f32 	%f103, %f100, %f100, %f102;
	add.f32 	%f104, %f103, 0f461C4000;
	sqrt.rn.f32 	%f105, %f104;
	mul.f32 	%f106, %f105, %f104;
	mul.f32 	%f107, %f88, %f97;
	div.rn.f32 	%f108, %f107, %f106;
	fma.rn.f32 	%f109, %f98, %f108, %f389;
	fma.rn.f32 	%f110, %f99, %f108, %f390;
	fma.rn.f32 	%f111, %f100, %f108, %f391;
	div.rn.f32 	%f112, %f107, %f105;
	sub.f32 	%f113, %f392, %f112;
	ld.global.v4.f32 	{%f114, %f115, %f116, %f117}, [%rd31+-16];
	sub.f32 	%f118, %f114, %f1;
	sub.f32 	%f119, %f115, %f2;
	sub.f32 	%f120, %f116, %f3;
	mul.f32 	%f121, %f118, %f118;
	fma.rn.f32 	%f122, %f119, %f119, %f121;
	fma.rn.f32 	%f123, %f120, %f120, %f122;
	add.f32 	%f124, %f123, 0f461C4000;
	sqrt.rn.f32 	%f125, %f124;
	mul.f32 	%f126, %f125, %f124;
	mul.f32 	%f127, %f88, %f117;
	div.rn.f32 	%f128, %f127, %f126;
	fma.rn.f32 	%f129, %f118, %f128, %f109;
	fma.rn.f32 	%f130, %f119, %f128, %f110;
	fma.rn.f32 	%f131, %f120, %f128, %f111;
	div.rn.f32 	%f132, %f127, %f125;
	sub.f32 	%f133, %f113, %f132;
	ld.global.v4.f32 	{%f134, %f135, %f136, %f137}, [%rd31];
	sub.f32 	%f138, %f134, %f1;
	sub.f32 	%f139, %f135, %f2;
	sub.f32 	%f140, %f136, %f3;
	mul.f32 	%f141, %f138, %f138;
	fma.rn.f32 	%f142, %f139, %f139, %f141;
	fma.rn.f32 	%f143, %f140, %f140, %f142;
	add.f32 	%f144, %f143, 0f461C4000;
	sqrt.rn.f32 	%f145, %f144;
	mul.f32 	%f146, %f145, %f144;
	mul.f32 	%f147, %f88, %f137;
	div.rn.f32 	%f148, %f147, %f146;
	fma.rn.f32 	%f149, %f138, %f148, %f129;
	fma.rn.f32 	%f150, %f139, %f148, %f130;
	fma.rn.f32 	%f151, %f140, %f148, %f131;
	div.rn.f32 	%f152, %f147, %f145;
	sub.f32 	%f153, %f133, %f152;
	ld.global.v4.f32 	{%f154, %f155, %f156, %f157}, [%rd31+16];
	sub.f32 	%f158, %f154, %f1;
	sub.f32 	%f159, %f155, %f2;
	sub.f32 	%f160, %f156, %f3;
	mul.f32 	%f161, %f158, %f158;
	fma.rn.f32 	%f162, %f159, %f159, %f161;
	fma.rn.f32 	%f163, %f160, %f160, %f162;
	add.f32 	%f164, %f163, 0f461C4000;
	sqrt.rn.f32 	%f165, %f164;
	mul.f32 	%f166, %f165, %f164;
	mul.f32 	%f167, %f88, %f157;
	div.rn.f32 	%f168, %f167, %f166;
	fma.rn.f32 	%f389, %f158, %f168, %f149;
	fma.rn.f32 	%f390, %f159, %f168, %f150;
	fma.rn.f32 	%f391, %f160, %f168, %f151;
	div.rn.f32 	%f169, %f167, %f165;
	sub.f32 	%f392, %f153, %f169;
	add.s32 	%r35, %r35, 4;
	add.s64 	%rd31, %rd31, 64;
	setp.ne.s32 	%p4, %r35, 0;
	@%p4 bra 	$L__BB1_4;
$L__BB1_5:
	setp.eq.s32 	%p5, %r3, 0;
	@%p5 bra 	$L__BB1_10;
	setp.eq.s32 	%p6, %r3, 1;
	@%p6 bra 	$L__BB1_8;
	mul.wide.u32 	%rd19, %r37, 16;
	add.s64 	%rd20, %rd1, %rd19;
	ld.global.v4.f32 	{%f171, %f172, %f173, %f174}, [%rd20];
	sub.f32 	%f175, %f171, %f1;
	sub.f32 	%f176, %f172, %f2;
	sub.f32 	%f177, %f173, %f3;
	mul.f32 	%f178, %f175, %f175;
	fma.rn.f32 	%f179, %f176, %f176, %f178;
	fma.rn.f32 	%f180, %f177, %f177, %f179;
	add.f32 	%f181, %f180, 0f461C4000;
	sqrt.rn.f32 	%f182, %f181;
	mul.f32 	%f183, %f182, %f181;
	mul.f32 	%f184, %f88, %f174;
	div.rn.f32 	%f185, %f184, %f183;
	fma.rn.f32 	%f186, %f175, %f185, %f389;
	fma.rn.f32 	%f187, %f176, %f185, %f390;
	fma.rn.f32 	%f188, %f177, %f185, %f391;
	div.rn.f32 	%f189, %f184, %f182;
	sub.f32 	%f190, %f392, %f189;
	ld.global.v4.f32 	{%f191, %f192, %f193, %f194}, [%rd20+16];
	sub.f32 	%f195, %f191, %f1;
	sub.f32 	%f196, %f192, %f2;
	sub.f32 	%f197, %f193, %f3;
	mul.f32 	%f198, %f195, %f195;
	fma.rn.f32 	%f199, %f196, %f196, %f198;
	fma.rn.f32 	%f200, %f197, %f197, %f199;
	add.f32 	%f201, %f200, 0f461C4000;
	sqrt.rn.f32 	%f202, %f201;
	mul.f32 	%f203, %f202, %f201;
	mul.f32 	%f204, %f88, %f194;
	div.rn.f32 	%f205, %f204, %f203;
	fma.rn.f32 	%f389, %f195, %f205, %f186;
	fma.rn.f32 	%f390, %f196, %f205, %f187;
	fma.rn.f32 	%f391, %f197, %f205, %f188;
	div.rn.f32 	%f206, %f204, %f202;
	sub.f32 	%f392, %f190, %f206;
	add.s32 	%r37, %r37, 2;
$L__BB1_8:
	and.b32  	%r31, %r42, 1;
	setp.eq.b32 	%p7, %r31, 1;
	not.pred 	%p8, %p7;
	@%p8 bra 	$L__BB1_10;
	mul.wide.u32 	%rd21, %r37, 16;
	add.s64 	%rd22, %rd1, %rd21;
	ld.global.v4.f32 	{%f207, %f208, %f209, %f210}, [%rd22];
	sub.f32 	%f211, %f207, %f1;
	sub.f32 	%f212, %f208, %f2;
	sub.f32 	%f213, %f209, %f3;
	mul.f32 	%f214, %f211, %f211;
	fma.rn.f32 	%f215, %f212, %f212, %f214;
	fma.rn.f32 	%f216, %f213, %f213, %f215;
	add.f32 	%f217, %f216, 0f461C4000;
	sqrt.rn.f32 	%f218, %f217;
	mul.f32 	%f219, %f218, %f217;
	mul.f32 	%f220, %f88, %f210;
	div.rn.f32 	%f221, %f220, %f219;
	fma.rn.f32 	%f389, %f211, %f221, %f389;
	fma.rn.f32 	%f390, %f212, %f221, %f390;
	fma.rn.f32 	%f391, %f213, %f221, %f391;
	div.rn.f32 	%f222, %f220, %f218;
	sub.f32 	%f392, %f392, %f222;
$L__BB1_10:
	setp.ge.s32 	%p9, %r42, %r24;
	@%p9 bra 	$L__BB1_14;
	setp.eq.s32 	%p10, %r42, %r1;
	@%p10 bra 	$L__BB1_13;
	mul.wide.u32 	%rd23, %r42, 16;
	add.s64 	%rd24, %rd1, %rd23;
	ld.global.v4.f32 	{%f223, %f224, %f225, %f226}, [%rd24];
	sub.f32 	%f227, %f223, %f1;
	sub.f32 	%f228, %f224, %f2;
	sub.f32 	%f229, %f225, %f3;
	mul.f32 	%f230, %f227, %f227;
	fma.rn.f32 	%f231, %f228, %f228, %f230;
	fma.rn.f32 	%f232, %f229, %f229, %f231;
	add.f32 	%f233, %f232, 0f461C4000;
	sqrt.rn.f32 	%f234, %f233;
	mul.f32 	%f235, %f234, %f233;
	mul.f32 	%f236, %f88, %f226;
	div.rn.f32 	%f237, %f236, %f235;
	fma.rn.f32 	%f389, %f227, %f237, %f389;
	fma.rn.f32 	%f390, %f228, %f237, %f390;
	fma.rn.f32 	%f391, %f229, %f237, %f391;
	div.rn.f32 	%f238, %f236, %f234;
	sub.f32 	%f392, %f392, %f238;
$L__BB1_13:
	add.s32 	%r42, %r42, 1;
$L__BB1_14:
	setp.ge.s32 	%p11, %r42, %r24;
	@%p11 bra 	$L__BB1_23;
	sub.s32 	%r14, %r24, %r42;
	and.b32  	%r15, %r14, 3;
	sub.s32 	%r32, %r42, %r24;
	setp.gt.u32 	%p12, %r32, -4;
	@%p12 bra 	$L__BB1_18;
	mul.wide.u32 	%rd25, %r42, 16;
	add.s64 	%rd26, %rd25, %rd1;
	add.s64 	%rd32, %rd26, 32;
	and.b32  	%r33, %r14, -4;
	neg.s32 	%r40, %r33;
$L__BB1_17:
	.pragma "nounroll";
	ld.global.v4.f32 	{%f240, %f241, %f242, %f243}, [%rd32+-32];
	sub.f32 	%f244, %f240, %f1;
	sub.f32 	%f245, %f241, %f2;
	sub.f32 	%f246, %f242, %f3;
	mul.f32 	%f247, %f244, %f244;
	fma.rn.f32 	%f248, %f245, %f245, %f247;
	fma.rn.f32 	%f249, %f246, %f246, %f248;
	add.f32 	%f250, %f249, 0f461C4000;
	sqrt.rn.f32 	%f251, %f250;
	mul.f32 	%f252, %f251, %f250;
	mul.f32 	%f253, %f88, %f243;
	div.rn.f32 	%f254, %f253, %f252;
	fma.rn.f32 	%f255, %f244, %f254, %f389;
	fma.rn.f32 	%f256, %f245, %f254, %f390;
	fma.rn.f32 	%f257, %f246, %f254, %f391;
	div.rn.f32 	%f258, %f253, %f251;
	sub.f32 	%f259, %f392, %f258;
	ld.global.v4.f32 	{%f260, %f261, %f262, %f263}, [%rd32+-16];
	sub.f32 	%f264, %f260, %f1;
	sub.f32 	%f265, %f261, %f2;
	sub.f32 	%f266, %f262, %f3;
	mul.f32 	%f267, %f264, %f264;
	fma.rn.f32 	%f268, %f265, %f265, %f267;
	fma.rn.f32 	%f269, %f266, %f266, %f268;
	add.f32 	%f270, %f269, 0f461C4000;
	sqrt.rn.f32 	%f271, %f270;
	mul.f32 	%f272, %f271, %f270;
	mul.f32 	%f273, %f88, %f263;
	div.rn.f32 	%f274, %f273, %f272;
	fma.rn.f32 	%f275, %f264, %f274, %f255;
	fma.rn.f32 	%f276, %f265, %f274, %f256;
	fma.rn.f32 	%f277, %f266, %f274, %f257;
	div.rn.f32 	%f278, %f273, %f271;
	sub.f32 	%f279, %f259, %f278;
	ld.global.v4.f32 	{%f280, %f281, %f282, %f283}, [%rd32];
	sub.f32 	%f284, %f280, %f1;
	sub.f32 	%f285, %f281, %f2;
	sub.f32 	%f286, %f282, %f3;
	mul.f32 	%f287, %f284, %f284;
	fma.rn.f32 	%f288, %f285, %f285, %f287;
	fma.rn.f32 	%f289, %f286, %f286, %f288;
	add.f32 	%f290, %f289, 0f461C4000;
	sqrt.rn.f32 	%f291, %f290;
	mul.f32 	%f292, %f291, %f290;
	mul.f32 	%f293, %f88, %f283;
	div.rn.f32 	%f294, %f293, %f292;
	fma.rn.f32 	%f295, %f284, %f294, %f275;
	fma.rn.f32 	%f296, %f285, %f294, %f276;
	fma.rn.f32 	%f297, %f286, %f294, %f277;
	div.rn.f32 	%f298, %f293, %f291;
	sub.f32 	%f299, %f279, %f298;
	ld.global.v4.f32 	{%f300, %f301, %f302, %f303}, [%rd32+16];
	sub.f32 	%f304, %f300, %f1;
	sub.f32 	%f305, %f301, %f2;
	sub.f32 	%f306, %f302, %f3;
	mul.f32 	%f307, %f304, %f304;
	fma.rn.f32 	%f308, %f305, %f305, %f307;
	fma.rn.f32 	%f309, %f306, %f306, %f308;
	add.f32 	%f310, %f309, 0f461C4000;
	sqrt.rn.f32 	%f311, %f310;
	mul.f32 	%f312, %f311, %f310;
	mul.f32 	%f313, %f88, %f303;
	div.rn.f32 	%f314, %f313, %f312;
	fma.rn.f32 	%f389, %f304, %f314, %f295;
	fma.rn.f32 	%f390, %f305, %f314, %f296;
	fma.rn.f32 	%f391, %f306, %f314, %f297;
	div.rn.f32 	%f315, %f313, %f311;
	sub.f32 	%f392, %f299, %f315;
	add.s32 	%r42, %r42, 4;
	add.s64 	%rd32, %rd32, 64;
	add.s32 	%r40, %r40, 4;
	setp.ne.s32 	%p13, %r40, 0;
	@%p13 bra 	$L__BB1_17;
$L__BB1_18:
	setp.eq.s32 	%p14, %r15, 0;
	@%p14 bra 	$L__BB1_23;
	setp.eq.s32 	%p15, %r15, 1;
	@%p15 bra 	$L__BB1_21;
	mul.wide.u32 	%rd27, %r42, 16;
	add.s64 	%rd28, %rd1, %rd27;
	ld.global.v4.f32 	{%f317, %f318, %f319, %f320}, [%rd28];
	sub.f32 	%f321, %f317, %f1;
	sub.f32 	%f322, %f318, %f2;
	sub.f32 	%f323, %f319, %f3;
	mul.f32 	%f324, %f321, %f321;
	fma.rn.f32 	%f325, %f322, %f322, %f324;
	fma.rn.f32 	%f326, %f323, %f323, %f325;
	add.f32 	%f327, %f326, 0f461C4000;
	sqrt.rn.f32 	%f328, %f327;
	mul.f32 	%f329, %f328, %f327;
	mul.f32 	%f330, %f88, %f320;
	div.rn.f32 	%f331, %f330, %f329;
	fma.rn.f32 	%f332, %f321, %f331, %f389;
	fma.rn.f32 	%f333, %f322, %f331, %f390;
	fma.rn.f32 	%f334, %f323, %f331, %f391;
	div.rn.f32 	%f335, %f330, %f328;
	sub.f32 	%f336, %f392, %f335;
	ld.global.v4.f32 	{%f337, %f338, %f339, %f340}, [%rd28+16];
	sub.f32 	%f341, %f337, %f1;
	sub.f32 	%f342, %f338, %f2;
	sub.f32 	%f343, %f339, %f3;
	mul.f32 	%f344, %f341, %f341;
	fma.rn.f32 	%f345, %f342, %f342, %f344;
	fma.rn.f32 	%f346, %f343, %f343, %f345;
	add.f32 	%f347, %f346, 0f461C4000;
	sqrt.rn.f32 	%f348, %f347;
	mul.f32 	%f349, %f348, %f347;
	mul.f32 	%f350, %f88, %f340;
	div.rn.f32 	%f351, %f350, %f349;
	fma.rn.f32 	%f389, %f341, %f351, %f332;
	fma.rn.f32 	%f390, %f342, %f351, %f333;
	fma.rn.f32 	%f391, %f343, %f351, %f334;
	div.rn.f32 	%f352, %f350, %f348;
	sub.f32 	%f392, %f336, %f352;
	add.s32 	%r42, %r42, 2;
$L__BB1_21:
	and.b32  	%r34, %r14, 1;
	setp.eq.b32 	%p16, %r34, 1;
	not.pred 	%p17, %p16;
	@%p17 bra 	$L__BB1_23;
	mul.wide.u32 	%rd29, %r42, 16;
	add.s64 	%rd30, %rd1, %rd29;
	ld.global.v4.f32 	{%f353, %f354, %f355, %f356}, [%rd30];
	sub.f32 	%f357, %f353, %f1;
	sub.f32 	%f358, %f354, %f2;
	sub.f32 	%f359, %f355, %f3;
	mul.f32 	%f360, %f357, %f357;
	fma.rn.f32 	%f361, %f358, %f358, %f360;
	fma.rn.f32 	%f362, %f359, %f359, %f361;
	add.f32 	%f363, %f362, 0f461C4000;
	sqrt.rn.f32 	%f364, %f363;
	mul.f32 	%f365, %f364, %f363;
	mul.f32 	%f366, %f88, %f356;
	div.rn.f32 	%f367, %f366, %f365;
	fma.rn.f32 	%f389, %f357, %f367, %f389;
	fma.rn.f32 	%f390, %f358, %f367, %f390;
	fma.rn.f32 	%f391, %f359, %f367, %f391;
	div.rn.f32 	%f368, %f366, %f364;
	sub.f32 	%f392, %f392, %f368;
$L__BB1_23:
	st.global.f32 	[%rd2], %f389;
	st.global.f32 	[%rd2+4], %f390;
	st.global.f32 	[%rd2+8], %f391;
	st.global.f32 	[%rd3], %f392;
$L__BB1_24:
	ret;

}


// ===== COMPILED SASS (sm_100) =====

	.target	sm_100

	.elftype	@"ET_EXEC"


//--------------------- .note.nv.tkinfo           --------------------------
	.section	.note.nv.tkinfo,"",@"SHT_NOTE"
	.sectionflags	@"SHF_NOTE_NV_TKINFO"
	.tkinfo
        /*0018*/ 	.word	0x00000002
        /*0030*/ 	.string	""
        /*0030*/ 	.string	"ptxas"
        /*0030*/ 	.string	"Cuda compilation tools, release 13.0, V13.0.88"
        /*0030*/ 	.string	"Build cuda_13.0.r13.0/compiler.36424714_0"
        /*0030*/ 	.string	"-arch sm_100 -m 64 "



//--------------------- .note.nv.cuinfo           --------------------------
	.section	.note.nv.cuinfo,"",@"SHT_NOTE"
	.sectionflags	@"SHF_NOTE_NV_CUINFO"
        /*0018*/ 	.short	0x0002
        /*001a*/ 	.short	0x0064
        /*001c*/ 	.short	0x0082
	.zero		2


//--------------------- .nv.info                  --------------------------
	.section	.nv.info,"",@"SHT_CUDA_INFO"
	.align	4


	//----- nvinfo : EIATTR_REGCOUNT
	.align		4
        /*0000*/ 	.byte	0x04, 0x2f
        /*0002*/ 	.short	(.L_1 - .L_0)
	.align		4
.L_0:
        /*0004*/ 	.word	index@(_Z15update_positionP6float4P6float3S2_iffb)
        /*0008*/ 	.word	0x00000017


	//----- nvinfo : EIATTR_FRAME_SIZE
	.align		4
.L_1:
        /*000c*/ 	.byte	0x04, 0x11
        /*000e*/ 	.short	(.L_3 - .L_2)
	.align		4
.L_2:
        /*0010*/ 	.word	index@(_Z15update_positionP6float4P6float3S2_iffb)
        /*0014*/ 	.word	0x00000000


	//----- nvinfo : EIATTR_REGCOUNT
	.align		4
.L_3:
        /*0018*/ 	.byte	0x04, 0x2f
        /*001a*/ 	.short	(.L_5 - .L_4)
	.align		4
.L_4:
        /*001c*/ 	.word	index@(_Z9calcForceP6float4P6float3Pfiff)
        /*0020*/ 	.word	0x00000028


	//----- nvinfo : EIATTR_FRAME_SIZE
	.align		4
.L_5:
        /*0024*/ 	.byte	0x04, 0x11
        /*0026*/ 	.short	(.L_7 - .L_6)
	.align		4
.L_6:
        /*0028*/ 	.word	index@($__internal_1_$__cuda_sm3x_div_rn_noftz_f32_slowpath)
        /*002c*/ 	.word	0x00000000


	//----- nvinfo : EIATTR_FRAME_SIZE
	.align		4
.L_7:
        /*0030*/ 	.byte	0x04, 0x11
        /*0032*/ 	.short	(.L_9 - .L_8)
	.align		4
.L_8:
        /*0034*/ 	.word	index@($__internal_0_$__cuda_sm20_sqrt_rn_f32_slowpath)
        /*0038*/ 	.word	0x00000000


	//----- nvinfo : EIATTR_FRAME_SIZE
	.align		4
.L_9:
        /*003c*/ 	.byte	0x04, 0x11
        /*003e*/ 	.short	(.L_11 - .L_10)
	.align		4
.L_10:
        /*0040*/ 	.word	index@(_Z9calcForceP6float4P6float3Pfiff)
        /*0044*/ 	.word	0x00000000


	//----- nvinfo : EIATTR_MIN_STACK_SIZE
	.align		4
.L_11:
        /*0048*/ 	.byte	0x04, 0x12
        /*004a*/ 	.short	(.L_13 - .L_12)
	.align		4
.L_12:
        /*004c*/ 	.word	index@(_Z9calcForceP6float4P6float3Pfiff)
        /*0050*/ 	.word	0x00000000


	//----- nvinfo : EIATTR_MIN_STACK_SIZE
	.align		4
.L_13:
        /*0054*/ 	.byte	0x04, 0x12
        /*0056*/ 	.short	(.L_15 - .L_14)
	.align		4
.L_14:
        /*0058*/ 	.word	index@(_Z15update_positionP6float4P6float3S2_iffb)
        /*005c*/ 	.word	0x00000000
.L_15:


//--------------------- .nv.compat                --------------------------
	.section	.nv.compat,"",@"SHT_CUDA_COMPAT_INFO"
	.align	4
        /*0000*/ 	.byte	0x02, 0x09, 0x00, 0x00, 0x02, 0x02, 0x01, 0x00, 0x02, 0x05, 0x05, 0x00, 0x03, 0x07, 0x01, 0x01
        /*0010*/ 	.byte	0x02, 0x03, 0x00, 0x00, 0x02, 0x06, 0x01, 0x00, 0x04, 0x0b, 0x08, 0x00, 0x01, 0x00, 0x00, 0x00
        /*0020*/ 	.byte	0x00, 0x00, 0x00, 0x00


//--------------------- .nv.info._Z9calcForceP6float4P6float3Pfiff --------------------------
	.section	.nv.info._Z9calcForceP6float4P6float3Pfiff,"",@"SHT_CUDA_INFO"
	.sectionflags	@""
	.align	4


	//----- nvinfo : EIATTR_CUDA_API_VERSION
	.align		4
        /*0000*/ 	.byte	0x04, 0x37
        /*0002*/ 	.short	(.L_17 - .L_16)
.L_16:
        /*0004*/ 	.word	0x00000082


	//----- nvinfo : EIATTR_KPARAM_INFO
	.align		4
.L_17:
        /*0008*/ 	.byte	0x04, 0x17
        /*000a*/ 	.short	(.L_19 - .L_18)
.L_18:
        /*000c*/ 	.word	0x00000000
        /*0010*/ 	.short	0x0005
        /*0012*/ 	.short	0x0020
        /*0014*/ 	.byte	0x00, 0xf0, 0x11, 0x00


	//----- nvinfo : EIATTR_KPARAM_INFO
	.align		4
.L_19:
        /*0018*/ 	.byte	0x04, 0x17
        /*001a*/ 	.short	(.L_21 - .L_20)
.L_20:
        /*001c*/ 	.word	0x00000000
        /*0020*/ 	.short	0x0004
        /*0022*/ 	.short	0x001c
        /*0024*/ 	.byte	0x00, 0xf0, 0x11, 0x00


	//----- nvinfo : EIATTR_KPARAM_INFO
	.align		4
.L_21:
        /*0028*/ 	.byte	0x04, 0x17
        /*002a*/ 	.short	(.L_23 - .L_22)
.L_22:
        /*002c*/ 	.word	0x00000000
        /*0030*/ 	.short	0x0003
        /*0032*/ 	.short	0x0018
        /*0034*/ 	.byte	0x00, 0xf0, 0x11, 0x00


	//----- nvinfo : EIATTR_KPARAM_INFO
	.align		4
.L_23:
        /*0038*/ 	.byte	0x04, 0x17
        /*003a*/ 	.short	(.L_25 - .L_24)
.L_24:
        /*003c*/ 	.word	0x00000000
        /*0040*/ 	.short	0x0002
        /*0042*/ 	.short	0x0010
        /*0044*/ 	.byte	0x00, 0xf5, 0x21, 0x00


	//----- nvinfo : EIATTR_KPARAM_INFO
	.align		4
.L_25:
        /*0048*/ 	.byte	0x04, 0x17
        /*004a*/ 	.short	(.L_27 - .L_26)
.L_26:
        /*004c*/ 	.word	0x00000000
        /*0050*/ 	.short	0x0001
        /*0052*/ 	.short	0x0008
        /*0054*/ 	.byte	0x00, 0xf5, 0x21, 0x00


	//----- nvinfo : EIATTR_KPARAM_INFO
	.align		4
.L_27:
        /*0058*/ 	.byte	0x04, 0x17
        /*005a*/ 	.short	(.L_29 - .L_28)
.L_28:
        /*005c*/ 	.word	0x00000000
        /*0060*/ 	.short	0x0000
        /*0062*/ 	.short	0x0000
        /*0064*/ 	.byte	0x00, 0xf5, 0x21, 0x00


	//----- nvinfo : EIATTR_SPARSE_MMA_MASK
	.align		4
.L_29:
        /*0068*/ 	.byte	0x03, 0x50
        /*006a*/ 	.short	0x0000


	//----- nvinfo : EIATTR_MAXREG_COUNT
	.align		4
        /*006c*/ 	.byte	0x03, 0x1b
        /*006e*/ 	.short	0x00ff


	//----- nvinfo : EIATTR_MERCURY_ISA_VERSION
	.align		4
        /*0070*/ 	.byte	0x03, 0x5f
        /*0072*/ 	.short	0x0101


	//----- nvinfo : EIATTR_UNUSED_LOAD_BYTE_OFFSET
	.align		4
        /*0074*/ 	.byte	0x04, 0x44
        /*0076*/ 	.short	(.L_31 - .L_30)


	//   ....[0]....
.L_30:
        /*0078*/ 	.word	0x000000e0
        /*007c*/ 	.word	0x00000fff


	//----- nvinfo : EIATTR_VRC_CTA_INIT_COUNT
	.align		4
.L_31:
        /*0080*/ 	.byte	0x02, 0x4a
	.zero		1
	.zero		1


	//----- nvinfo : EIATTR_EXIT_INSTR_OFFSETS
	.align		4
        /*0084*/ 	.byte	0x04, 0x1c
        /*0086*/ 	.short	(.L_33 - .L_32)


	//   ....[0]....
.L_32:
        /*0088*/ 	.word	0x00000070


	//   ....[1]....
        /*008c*/ 	.word	0x00003c70


	//----- nvinfo : EIATTR_CRS_STACK_SIZE
	.align		4
.L_33:
        /*0090*/ 	.byte	0x04, 0x1e
        /*0092*/ 	.short	(.L_35 - .L_34)
.L_34:
        /*0094*/ 	.word	0x00000000


	//----- nvinfo : EIATTR_CBANK_PARAM_SIZE
	.align		4
.L_35:
        /*0098*/ 	.byte	0x03, 0x19
        /*009a*/ 	.short	0x0024


	//----- nvinfo : EIATTR_PARAM_CBANK
	.align		4
        /*009c*/ 	.byte	0x04, 0x0a
        /*009e*/ 	.short	(.L_37 - .L_36)
	.align		4
.L_36:
        /*00a0*/ 	.word	index@(.nv.constant0._Z9calcForceP6float4P6float3Pfiff)
        /*00a4*/ 	.short	0x0380
        /*00a6*/ 	.short	0x0024


	//----- nvinfo : EIATTR_SW_WAR
	.align		4
.L_37:
        /*00a8*/ 	.byte	0x04, 0x36
        /*00aa*/ 	.short	(.L_39 - .L_38)
.L_38:
        /*00ac*/ 	.word	0x00000008
.L_39:


//--------------------- .nv.info._Z15update_positionP6float4P6float3S2_iffb --------------------------
	.section	.nv.info._Z15update_positionP6float4P6float3S2_iffb,"",@"SHT_CUDA_INFO"
	.sectionflags	@""
	.align	4


	//----- nvinfo : EIATTR_CUDA_API_VERSION
	.align		4
        /*0000*/ 	.byte	0x04, 0x37
        /*0002*/ 	.short	(.L_41 - .L_40)
.L_40:
        /*0004*/ 	.word	0x00000082


	//----- nvinfo : EIATTR_KPARAM_INFO
	.align		4
.L_41:
        /*0008*/ 	.byte	0x04, 0x17
        /*000a*/ 	.short	(.L_43 - .L_42)
.L_42:
        /*000c*/ 	.word	0x00000000
        /*0010*/ 	.short	0x0006
        /*0012*/ 	.short	0x0024
        /*0014*/ 	.byte	0x00, 0xf0, 0x05, 0x00


	//----- nvinfo : EIATTR_KPARAM_INFO
	.align		4
.L_43:
        /*0018*/ 	.byte	0x04, 0x17
        /*001a*/ 	.short	(.L_45 - .L_44)
.L_44:
        /*001c*/ 	.word	0x00000000
        /*0020*/ 	.short	0x0005
        /*0022*/ 	.short	0x0020
        /*0024*/ 	.byte	0x00, 0xf0, 0x11, 0x00


	//----- nvinfo : EIATTR_KPARAM_INFO
	.align		4
.L_45:
        /*0028*/ 	.byte	0x04, 0x17
        /*002a*/ 	.short	(.L_47 - .L_46)
.L_46:
        /*002c*/ 	.word	0x00000000
        /*0030*/ 	.short	0x0004
        /*0032*/ 	.short	0x001c
        /*0034*/ 	.byte	0x00, 0xf0, 0x11, 0x00


	//----- nvinfo : EIATTR_KPARAM_INFO
	.align		4
.L_47:
        /*0038*/ 	.byte	0x04, 0x17
        /*003a*/ 	.short	(.L_49 - .L_48)
.L_48:
        /*003c*/ 	.word	0x00000000
        /*0040*/ 	.short	0x0003
        /*0042*/ 	.short	0x0018
        /*0044*/ 	.byte	0x00, 0xf0, 0x11, 0x00


	//----- nvinfo : EIATTR_KPARAM_INFO
	.align		4
.L_49:
        /*0048*/ 	.byte	0x04, 0x17
        /*004a*/ 	.short	(.L_51 - .L_50)
.L_50:
        /*004c*/ 	.word	0x00000000
        /*0050*/ 	.short	0x0002
        /*0052*/ 	.short	0x0010
        /*0054*/ 	.byte	0x00, 0xf5, 0x21, 0x00


	//----- nvinfo : EIATTR_KPARAM_INFO
	.align		4
.L_51:
        /*0058*/ 	.byte	0x04, 0x17
        /*005a*/ 	.short	(.L_53 - .L_52)
.L_52:
        /*005c*/ 	.word	0x00000000
        /*0060*/ 	.short	0x0001
        /*0062*/ 	.short	0x0008
        /*0064*/ 	.byte	0x00, 0xf5, 0x21, 0x00


	//----- nvinfo : EIATTR_KPARAM_INFO
	.align		4
.L_53:
        /*0068*/ 	.byte	0x04, 0x17
        /*006a*/ 	.short	(.L_55 - .L_54)
.L_54:
        /*006c*/ 	.word	0x00000000
        /*0070*/ 	.short	0x0000
        /*0072*/ 	.short	0x0000
        /*0074*/ 	.byte	0x00, 0xf5, 0x21, 0x00


	//----- nvinfo : EIATTR_SPARSE_MMA_MASK
	.align		4
.L_55:
        /*0078*/ 	.byte	0x03, 0x50
        /*007a*/ 	.short	0x0000


	//----- nvinfo : EIATTR_MAXREG_COUNT
	.align		4
        /*007c*/ 	.byte	0x03, 0x1b
        /*007e*/ 	.short	0x00ff


	//----- nvinfo : EIATTR_MERCURY_ISA_VERSION
	.align		4
        /*0080*/ 	.byte	0x03, 0x5f
        /*0082*/ 	.short	0x0101


	//----- nvinfo : EIATTR_UNUSED_LOAD_BYTE_OFFSET
	.align		4
        /*0084*/ 	.byte	0x04, 0x44
        /*0086*/ 	.short	(.L_57 - .L_56)


	//   ....[0]....
.L_56:
        /*0088*/ 	.word	0x000002d0
        /*008c*/ 	.word	0x00000fff


	//----- nvinfo : EIATTR_VRC_CTA_INIT_COUNT
	.align		4
.L_57:
        /*0090*/ 	.byte	0x02, 0x4a
	.zero		1
	.zero		1


	//----- nvinfo : EIATTR_EXIT_INSTR_OFFSETS
	.align		4
        /*0094*/ 	.byte	0x04, 0x1c
        /*0096*/ 	.short	(.L_59 - .L_58)


	//   ....[0]....
.L_58:
        /*0098*/ 	.word	0x00000070


	//   ....[1]....
        /*009c*/ 	.word	0x00000360


	//   ....[2]....
        /*00a0*/ 	.word	0x00000510


	//----- nvinfo : EIATTR_CBANK_PARAM_SIZE
	.align		4
.L_59:
        /*00a4*/ 	.byte	0x03, 0x19
        /*00a6*/ 	.short	0x0025


	//----- nvinfo : EIATTR_PARAM_CBANK
	.align		4
        /*00a8*/ 	.byte	0x04, 0x0a
        /*00aa*/ 	.short	(.L_61 - .L_60)
	.align		4
.L_60:
        /*00ac*/ 	.word	index@(.nv.constant0._Z15update_positionP6float4P6float3S2_iffb)
        /*00b0*/ 	.short	0x0380
        /*00b2*/ 	.short	0x0025


	//----- nvinfo : EIATTR_SW_WAR
	.align		4
.L_61:
        /*00b4*/ 	.byte	0x04, 0x36
        /*00b6*/ 	.short	(.L_63 - .L_62)
.L_62:
        /*00b8*/ 	.word	0x00000008
.L_63:


//--------------------- .nv.callgraph             --------------------------
	.section	.nv.callgraph,"",@"SHT_CUDA_CALLGRAPH"
	.align	4
	.sectionentsize	8
	.align		4
        /*0000*/ 	.word	0x00000000
	.align		4
        /*0004*/ 	.word	0xffffffff
	.align		4
        /*0008*/ 	.word	0x00000000
	.align		4
        /*000c*/ 	.word	0xfffffffe
	.align		4
        /*0010*/ 	.word	0x00000000
	.align		4
        /*0014*/ 	.word	0xfffffffd
	.align		4
        /*0018*/ 	.word	0x00000000
	.align		4
        /*001c*/ 	.word	0xfffffffc


//--------------------- .text._Z9calcForceP6float4P6float3Pfiff --------------------------
	.section	.text._Z9calcForceP6float4P6float3Pfiff,"ax",@progbits
	.align	128
        .global         _Z9calcForceP6float4P6float3Pfiff
        .type           _Z9calcForceP6float4P6float3Pfiff,@function
        .size           _Z9calcForceP6float4P6float3Pfiff,(.L_x_139 - _Z9calcForceP6float4P6float3Pfiff)
        .other          _Z9calcForceP6float4P6float3Pfiff,@"STO_CUDA_ENTRY STV_DEFAULT"
_Z9calcForceP6float4P6float3Pfiff:
.text._Z9calcForceP6float4P6float3Pfiff:
[----:B------:R-:W-:Y:S01]  /*0000*/  LDC R1, c[0x0][0x37c] ;  /* 0x0000df00ff017b82 */ /* 0x000fe20000000800 */
[----:B------:R-:W0:Y:S07]  /*0010*/  S2R R19, SR_TID.X ;  /* 0x0000000000137919 */ /* 0x000e2e0000002100 */
[----:B------:R-:W0:Y:S01]  /*0020*/  S2UR UR4, SR_CTAID.X ;  /* 0x00000000000479c3 */ /* 0x000e220000002500 */
[----:B------:R-:W1:Y:S07]  /*0030*/  LDCU UR8, c[0x0][0x398] ;  /* 0x00007300ff0877ac */ /* 0x000e6e0008000800 */
[----:B------:R-:W0:Y:S02]  /*0040*/  LDC R0, c[0x0][0x360] ;  /* 0x0000d800ff007b82 */ /* 0x000e240000000800 */
[----:B0-----:R-:W-:-:S05]  /*0050*/  IMAD R19, R0, UR4, R19 ;  /* 0x0000000400137c24 */ /* 0x001fca000f8e0213 */
[----:B-1----:R-:W-:-:S13]  /*0060*/  ISETP.GE.AND P0, PT, R19, UR8, PT ;  /* 0x0000000813007c0c */ /* 0x002fda000bf06270 */
[----:B------:R-:W-:Y:S05]  /*0070*/  @P0 EXIT ;  /* 0x000000000000094d */ /* 0x000fea0003800000 */
[----:B------:R-:W0:Y:S01]  /*0080*/  LDC.64 R4, c[0x0][0x380] ;  /* 0x0000e000ff047b82 */ /* 0x000e220000000a00 */
[----:B------:R-:W1:Y:S01]  /*0090*/  LDCU.64 UR6, c[0x0][0x358] ;  /* 0x00006b00ff0677ac */ /* 0x000e620008000a00 */
[----:B------:R-:W2:Y:S06]  /*00a0*/  LDCU UR9, c[0x0][0x39c] ;  /* 0x00007380ff0977ac */ /* 0x000eac0008000800 */
[----:B------:R-:W3:Y:S08]  /*00b0*/  LDC.64 R2, c[0x0][0x388] ;  /* 0x0000e200ff027b82 */ /* 0x000ef00000000a00 */
[----:B------:R-:W4:Y:S01]  /*00c0*/  LDC.64 R8, c[0x0][0x390] ;  /* 0x0000e400ff087b82 */ /* 0x000f220000000a00 */
[----:B0-----:R-:W-:-:S06]  /*00d0*/  IMAD.WIDE R4, R19, 0x10, R4 ;  /* 0x0000001013047825 */ /* 0x001fcc00078e0204 */
[----:B-1----:R-:W5:Y:S01]  /*00e0*/  LDG.E.128 R4, desc[UR6][R4.64] ;  /* 0x0000000604047981 */ /* 0x002f62000c1e1d00 */
[C---:B------:R-:W-:Y:S01]  /*00f0*/  ISETP.GE.AND P0, PT, R19.reuse, 0x1, PT ;  /* 0x000000011300780c */ /* 0x040fe20003f06270 */
[----:B------:R-:W-:Y:S01]  /*0100*/  BSSY.RECONVERGENT B1, `(.L_x_0) ;  /* 0x00001bb000017945 */ /* 0x000fe20003800200 */
[----:B------:R-:W-:Y:S01]  /*0110*/  HFMA2 R13, -RZ, RZ, 0, 0 ;  /* 0x00000000ff0d7431 */ /* 0x000fe200000001ff */
[----:B------:R-:W-:Y:S01]  /*0120*/  CS2R R10, SRZ ;  /* 0x00000000000a7805 */ /* 0x000fe2000001ff00 */
[----:B------:R-:W-:Y:S01]  /*0130*/  HFMA2 R17, -RZ, RZ, 0, 0 ;  /* 0x00000000ff117431 */ /* 0x000fe200000001ff */
[----:B------:R-:W-:Y:S01]  /*0140*/  MOV R15, RZ ;  /* 0x000000ff000f7202 */ /* 0x000fe20000000f00 */
[----:B---3--:R-:W-:-:S04]  /*0150*/  IMAD.WIDE R2, R19, 0xc, R2 ;  /* 0x0000000c13027825 */ /* 0x008fc800078e0202 */
[----:B----4-:R-:W-:-:S03]  /*0160*/  IMAD.WIDE R8, R19, 0x4, R8 ;  /* 0x0000000413087825 */ /* 0x010fc600078e0208 */
[----:B--2---:R-:W-:Y:S05]  /*0170*/  @!P0 BRA `(.L_x_1) ;  /* 0x0000001800cc8947 */ /* 0x004fea0003800000 */
[----:B------:R-:W-:Y:S01]  /*0180*/  VIMNMX R10, PT, PT, R19, UR8, PT ;  /* 0x00000008130a7c48 */ /* 0x000fe2000bfe0100 */
[----:B------:R-:W-:Y:S01]  /*0190*/  BSSY.RECONVERGENT B0, `(.L_x_2) ;  /* 0x00000f8000007945 */ /* 0x000fe20003800200 */
[----:B-----5:R-:W-:Y:S02]  /*01a0*/  MOV R7, RZ ;  /* 0x000000ff00077202 */ /* 0x020fe40000000f00 */
[C---:B------:R-:W-:Y:S02]  /*01b0*/  ISETP.GE.AND P0, PT, R10.reuse, 0x4, PT ;  /* 0x000000040a00780c */ /* 0x040fe40003f06270 */
[----:B------:R-:W-:Y:S02]  /*01c0*/  VIMNMX R10, PT, PT, R10, 0x1, !PT ;  /* 0x000000010a0a7848 */ /* 0x000fe40007fe0100 */
[----:B------:R-:W-:Y:S02]  /*01d0*/  MOV R17, RZ ;  /* 0x000000ff00117202 */ /* 0x000fe40000000f00 */
[----:B------:R-:W-:-:S02]  /*01e0*/  MOV R15, RZ ;  /* 0x000000ff000f7202 */ /* 0x000fc40000000f00 */
[----:B------:R-:W-:Y:S02]  /*01f0*/  MOV R13, RZ ;  /* 0x000000ff000d7202 */ /* 0x000fe40000000f00 */
[----:B------:R-:W-:Y:S02]  /*0200*/  MOV R11, RZ ;  /* 0x000000ff000b7202 */ /* 0x000fe40000000f00 */
[----:B------:R-:W-:Y:S01]  /*0210*/  LOP3.LUT R24, R10, 0x3, RZ, 0xc0, !PT ;  /* 0x000000030a187812 */ /* 0x000fe200078ec0ff */
[----:B------:R-:W-:Y:S06]  /*0220*/  @!P0 BRA `(.L_x_3) ;  /* 0x0000000c00b88947 */ /* 0x000fec0003800000 */
[----:B------:R-:W0:Y:S01]  /*0230*/  LDCU.64 UR4, c[0x0][0x380] ;  /* 0x00007000ff0477ac */ /* 0x000e220008000a00 */
[----:B------:R-:W-:Y:S02]  /*0240*/  LOP3.LUT R7, R10, 0x7ffffffc, RZ, 0xc0, !PT ;  /* 0x7ffffffc0a077812 */ /* 0x000fe400078ec0ff */
[----:B------:R-:W-:Y:S02]  /*0250*/  MOV R17, RZ ;  /* 0x000000ff00117202 */ /* 0x000fe40000000f00 */
[----:B------:R-:W-:Y:S01]  /*0260*/  IADD3 R16, PT, PT, -R7, RZ, RZ ;  /* 0x000000ff07107210 */ /* 0x000fe20007ffe1ff */
[----:B0-----:R-:W-:-:S04]  /*0270*/  UIADD3 UR4, UP0, UPT, UR4, 0x20, URZ ;  /* 0x0000002004047890 */ /* 0x001fc8000ff1e0ff */
[----:B------:R-:W-:Y:S02]  /*0280*/  UIADD3.X UR5, UPT, UPT, URZ, UR5, URZ, UP0, !UPT ;  /* 0x00000005ff057290 */ /* 0x000fe400087fe4ff */
[----:B------:R-:W-:-:S04]  /*0290*/  MOV R26, UR4 ;  /* 0x00000004001a7c02 */ /* 0x000fc80008000f00 */
[----:B------:R-:W-:-:S07]  /*02a0*/  MOV R27, UR5 ;  /* 0x00000005001b7c02 */ /* 0x000fce0008000f00 */
.L_x_32:
[----:B------:R-:W2:Y:S01]  /*02b0*/  LDG.E.128 R20, desc[UR6][R26.64+-0x20] ;  /* 0xffffe0061a147981 */ /* 0x000ea2000c1e1d00 */
[----:B------:R-:W-:Y:S01]  /*02c0*/  IADD3 R16, PT, PT, R16, 0x4, RZ ;  /* 0x0000000410107810 */ /* 0x000fe20007ffe0ff */
[----:B------:R-:W-:Y:S03]  /*02d0*/  BSSY.RECONVERGENT B2, `(.L_x_4) ;  /* 0x0000015000027945 */ /* 0x000fe60003800200 */
[----:B------:R-:W-:Y:S01]  /*02e0*/  ISETP.NE.AND P2, PT, R16, RZ, PT ;  /* 0x000000ff1000720c */ /* 0x000fe20003f45270 */
[----:B--2---:R-:W-:Y:S01]  /*02f0*/  FADD R28, -R4, R20 ;  /* 0x00000014041c7221 */ /* 0x004fe20000000100 */
[----:B------:R-:W-:Y:S01]  /*0300*/  FADD R32, -R5, R21 ;  /* 0x0000001505207221 */ /* 0x000fe20000000100 */
[----:B------:R-:W-:Y:S02]  /*0310*/  FADD R30, -R6, R22 ;  /* 0x00000016061e7221 */ /* 0x000fe40000000100 */
[----:B------:R-:W-:-:S04]  /*0320*/  FMUL R21, R28, R28 ;  /* 0x0000001c1c157220 */ /* 0x000fc80000400000 */
[----:B------:R-:W-:-:S04]  /*0330*/  FFMA R21, R32, R32, R21 ;  /* 0x0000002020157223 */ /* 0x000fc80000000015 */
[----:B------:R-:W-:-:S04]  /*0340*/  FFMA R0, R30, R30, R21 ;  /* 0x0000001e1e007223 */ /* 0x000fc80000000015 */
[----:B------:R-:W-:-:S04]  /*0350*/  FADD R0, R0, 10000 ;  /* 0x461c400000007421 */ /* 0x000fc80000000000 */
[----:B------:R0:W1:Y:S01]  /*0360*/  MUFU.RSQ R21, R0 ;  /* 0x0000000000157308 */ /* 0x0000620000001400 */
[----:B------:R-:W-:-:S04]  /*0370*/  IADD3 R12, PT, PT, R0, -0xd000000, RZ ;  /* 0xf3000000000c7810 */ /* 0x000fc80007ffe0ff */
[----:B------:R-:W-:-:S13]  /*0380*/  ISETP.GT.U32.AND P0, PT, R12, 0x727fffff, PT ;  /* 0x727fffff0c00780c */ /* 0x000fda0003f04070 */
[----:B01----:R-:W-:Y:S05]  /*0390*/  @!P0 BRA `(.L_x_5) ;  /* 0x0000000000108947 */ /* 0x003fea0003800000 */
[----:B------:R-:W-:-:S07]  /*03a0*/  MOV R12, 0x3c0 ;  /* 0x000003c0000c7802 */ /* 0x000fce0000000f00 */
[----:B------:R-:W-:Y:S05]  /*03b0*/  CALL.REL.NOINC `($__internal_0_$__cuda_sm20_sqrt_rn_f32_slowpath) ;  /* 0x0000003800307944 */ /* 0x000fea0003c00000 */
[----:B------:R-:W-:Y:S01]  /*03c0*/  MOV R31, R22 ;  /* 0x00000016001f7202 */ /* 0x000fe20000000f00 */
[----:B------:R-:W-:Y:S06]  /*03d0*/  BRA `(.L_x_6) ;  /* 0x0000000000107947 */ /* 0x000fec0003800000 */
.L_x_5:
[----:B------:R-:W-:Y:S01]  /*03e0*/  FMUL.FTZ R31, R0, R21 ;  /* 0x00000015001f7220 */ /* 0x000fe20000410000 */
[----:B------:R-:W-:-:S03]  /*03f0*/  FMUL.FTZ R14, R21, 0.5 ;  /* 0x3f000000150e7820 */ /* 0x000fc60000410000 */
[----:B------:R-:W-:-:S04]  /*0400*/  FFMA R12, -R31, R31, R0 ;  /* 0x0000001f1f0c7223 */ /* 0x000fc80000000100 */
[----:B------:R-:W-:-:S07]  /*0410*/  FFMA R31, R12, R14, R31 ;  /* 0x0000000e0c1f7223 */ /* 0x000fce000000001f */
.L_x_6:
[----:B------:R-:W-:Y:S05]  /*0420*/  BSYNC.RECONVERGENT B2 ;  /* 0x0000000000027941 */ /* 0x000fea0003800200 */
.L_x_4:
[----:B------:R-:W-:Y:S01]  /*0430*/  FMUL R25, R0, R31 ;  /* 0x0000001f00197220 */ /* 0x000fe20000400000 */
[----:B------:R-:W-:Y:S01]  /*0440*/  FMUL R36, R23, UR9 ;  /* 0x0000000917247c20 */ /* 0x000fe20008400000 */
[----:B------:R-:W-:Y:S02]  /*0450*/  BSSY.RECONVERGENT B4, `(.L_x_7) ;  /* 0x000000d000047945 */ /* 0x000fe40003800200 */
[----:B------:R-:W0:Y:S08]  /*0460*/  MUFU.RCP R0, R25 ;  /* 0x0000001900007308 */ /* 0x000e300000001000 */
[----:B------:R-:W1:Y:S01]  /*0470*/  FCHK P0, R36, R25 ;  /* 0x0000001924007302 */ /* 0x000e620000000000 */
[----:B0-----:R-:W-:-:S04]  /*0480*/  FFMA R21, -R25, R0, 1 ;  /* 0x3f80000019157423 */ /* 0x001fc80000000100 */
[----:B------:R-:W-:-:S04]  /*0490*/  FFMA R21, R0, R21, R0 ;  /* 0x0000001500157223 */ /* 0x000fc80000000000 */
[----:B------:R-:W-:-:S04]  /*04a0*/  FFMA R0, R36, R21, RZ ;  /* 0x0000001524007223 */ /* 0x000fc800000000ff */
[----:B------:R-:W-:-:S04]  /*04b0*/  FFMA R12, -R25, R0, R36 ;  /* 0x00000000190c7223 */ /* 0x000fc80000000124 */
[----:B------:R-:W-:Y:S01]  /*04c0*/  FFMA R0, R21, R12, R0 ;  /* 0x0000000c15007223 */ /* 0x000fe20000000000 */
[----:B-1----:R-:W-:Y:S06]  /*04d0*/  @!P0 BRA `(.L_x_8) ;  /* 0x0000000000108947 */ /* 0x002fec0003800000 */
[----:B------:R-:W-:Y:S02]  /*04e0*/  MOV R21, R25 ;  /* 0x0000001900157202 */ /* 0x000fe40000000f00 */
[----:B------:R-:W-:Y:S02]  /*04f0*/  MOV R22, R36 ;  /* 0x0000002400167202 */ /* 0x000fe40000000f00 */
[----:B------:R-:W-:-:S07]  /*0500*/  MOV R14, 0x520 ;  /* 0x00000520000e7802 */ /* 0x000fce0000000f00 */
[----:B------:R-:W-:Y:S05]  /*0510*/  CALL.REL.NOINC `($__internal_1_$__cuda_sm3x_div_rn_noftz_f32_slowpath) ;  /* 0x0000003800307944 */ /* 0x000fea0003c00000 */
.L_x_8:
[----:B------:R-:W-:Y:S05]  /*0520*/  BSYNC.RECONVERGENT B4 ;  /* 0x0000000000047941 */ /* 0x000fea0003800200 */
.L_x_7:
[----:B------:R-:W0:Y:S01]  /*0530*/  MUFU.RCP R12, R31 ;  /* 0x0000001f000c7308 */ /* 0x000e220000001000 */
[----:B------:R-:W-:Y:S01]  /*0540*/  BSSY.RECONVERGENT B4, `(.L_x_9) ;  /* 0x0000010000047945 */ /* 0x000fe20003800200 */
[-C--:B------:R-:W-:Y:S01]  /*0550*/  FFMA R28, R28, R0.reuse, R11 ;  /* 0x000000001c1c7223 */ /* 0x080fe2000000000b */
[-C--:B------:R-:W-:Y:S01]  /*0560*/  FFMA R23, R32, R0.reuse, R13 ;  /* 0x0000000020177223 */ /* 0x080fe2000000000d */
[----:B------:R-:W-:-:S04]  /*0570*/  FFMA R29, R30, R0, R15 ;  /* 0x000000001e1d7223 */ /* 0x000fc8000000000f */
[----:B------:R-:W1:Y:S01]  /*0580*/  FCHK P0, R36, R31 ;  /* 0x0000001f24007302 */ /* 0x000e620000000000 */
[----:B0-----:R-:W-:-:S04]  /*0590*/  FFMA R21, R12, -R31, 1 ;  /* 0x3f8000000c157423 */ /* 0x001fc8000000081f */
[----:B------:R-:W-:-:S04]  /*05a0*/  FFMA R21, R12, R21, R12 ;  /* 0x000000150c157223 */ /* 0x000fc8000000000c */
[----:B------:R-:W-:-:S04]  /*05b0*/  FFMA R12, R36, R21, RZ ;  /* 0x00000015240c7223 */ /* 0x000fc800000000ff */
[----:B------:R-:W-:-:S04]  /*05c0*/  FFMA R14, R12, -R31, R36 ;  /* 0x8000001f0c0e7223 */ /* 0x000fc80000000024 */
[----:B------:R-:W-:Y:S01]  /*05d0*/  FFMA R18, R21, R14, R12 ;  /* 0x0000000e15127223 */ /* 0x000fe2000000000c */
[----:B-1----:R-:W-:Y:S06]  /*05e0*/  @!P0 BRA `(.L_x_10) ;  /* 0x0000000000148947 */ /* 0x002fec0003800000 */
[----:B------:R-:W-:Y:S02]  /*05f0*/  MOV R22, R36 ;  /* 0x0000002400167202 */ /* 0x000fe40000000f00 */
[----:B------:R-:W-:Y:S02]  /*0600*/  MOV R21, R31 ;  /* 0x0000001f00157202 */ /* 0x000fe40000000f00 */
[----:B------:R-:W-:-:S07]  /*0610*/  MOV R14, 0x630 ;  /* 0x00000630000e7802 */ /* 0x000fce0000000f00 */
[----:B------:R-:W-:Y:S05]  /*0620*/  CALL.REL.NOINC `($__internal_1_$__cuda_sm3x_div_rn_noftz_f32_slowpath) ;  /* 0x0000003400ec7944 */ /* 0x000fea0003c00000 */
[----:B------:R-:W-:-:S07]  /*0630*/  MOV R18, R0 ;  /* 0x0000000000127202 */ /* 0x000fce0000000f00 */
.L_x_10:
[----:B------:R-:W-:Y:S05]  /*0640*/  BSYNC.RECONVERGENT B4 ;  /* 0x0000000000047941 */ /* 0x000fea0003800200 */
.L_x_9:
[----:B------:R-:W2:Y:S01]  /*0650*/  LDG.E.128 R12, desc[UR6][R26.64+-0x10] ;  /* 0xfffff0061a0c7981 */ /* 0x000ea2000c1e1d00 */
[----:B------:R-:W-:Y:S01]  /*0660*/  BSSY.RECONVERGENT B2, `(.L_x_11) ;  /* 0x0000015000027945 */ /* 0x000fe20003800200 */
        /* <DEDUP_REMOVED lines=9> */
[----:B------:R-:W-:Y:S01]  /*0700*/  ISETP.GT.U32.AND P0, PT, R11, 0x727fffff, PT ;  /* 0x727fffff0b00780c */ /* 0x000fe20003f04070 */
[----:B------:R-:W-:-:S12]  /*0710*/  FADD R11, -R18, R17 ;  /* 0x00000011120b7221 */ /* 0x000fd80000000100 */
[----:B01----:R-:W-:Y:S05]  /*0720*/  @!P0 BRA `(.L_x_12) ;  /* 0x0000000000108947 */ /* 0x003fea0003800000 */
[----:B------:R-:W-:-:S07]  /*0730*/  MOV R12, 0x750 ;  /* 0x00000750000c7802 */ /* 0x000fce0000000f00 */
[----:B------:R-:W-:Y:S05]  /*0740*/  CALL.REL.NOINC `($__internal_0_$__cuda_sm20_sqrt_rn_f32_slowpath) ;  /* 0x00000034004c7944 */ /* 0x000fea0003c00000 */
[----:B------:R-:W-:Y:S01]  /*0750*/  MOV R13, R22 ;  /* 0x00000016000d7202 */ /* 0x000fe20000000f00 */
[----:B------:R-:W-:Y:S06]  /*0760*/  BRA `(.L_x_13) ;  /* 0x0000000000107947 */ /* 0x000fec0003800000 */
.L_x_12:
[----:B------:R-:W-:Y:S01]  /*0770*/  FMUL.FTZ R13, R0, R21 ;  /* 0x00000015000d7220 */ /* 0x000fe20000410000 */
[----:B------:R-:W-:-:S03]  /*0780*/  FMUL.FTZ R14, R21, 0.5 ;  /* 0x3f000000150e7820 */ /* 0x000fc60000410000 */
[----:B------:R-:W-:-:S04]  /*0790*/  FFMA R12, -R13, R13, R0 ;  /* 0x0000000d0d0c7223 */ /* 0x000fc80000000100 */
[----:B------:R-:W-:-:S07]  /*07a0*/  FFMA R13, R12, R14, R13 ;  /* 0x0000000e0c0d7223 */ /* 0x000fce000000000d */
.L_x_13:
[----:B------:R-:W-:Y:S05]  /*07b0*/  BSYNC.RECONVERGENT B2 ;  /* 0x0000000000027941 */ /* 0x000fea0003800200 */
.L_x_11:
        /* <DEDUP_REMOVED lines=12> */
[----:B------:R-:W-:-:S07]  /*0880*/  MOV R14, 0x8a0 ;  /* 0x000008a0000e7802 */ /* 0x000fce0000000f00 */
[----:B------:R-:W-:Y:S05]  /*0890*/  CALL.REL.NOINC `($__internal_1_$__cuda_sm3x_div_rn_noftz_f32_slowpath) ;  /* 0x0000003400507944 */ /* 0x000fea0003c00000 */
.L_x_15:
[----:B------:R-:W-:Y:S05]  /*08a0*/  BSYNC.RECONVERGENT B4 ;  /* 0x0000000000047941 */ /* 0x000fea0003800200 */
.L_x_14:
        /* <DEDUP_REMOVED lines=17> */
.L_x_17:
[----:B------:R-:W-:Y:S05]  /*09c0*/  BSYNC.RECONVERGENT B4 ;  /* 0x0000000000047941 */ /* 0x000fea0003800200 */
.L_x_16:
[----:B------:R-:W2:Y:S01]  /*09d0*/  LDG.E.128 R12, desc[UR6][R26.64] ;  /* 0x000000061a0c7981 */ /* 0x000ea2000c1e1d00 */
[----:B------:R-:W-:Y:S01]  /*09e0*/  BSSY.RECONVERGENT B2, `(.L_x_18) ;  /* 0x0000015000027945 */ /* 0x000fe20003800200 */
[----:B------:R-:W-:Y:S01]  /*09f0*/  FADD R11, R11, -R18 ;  /* 0x800000120b0b7221 */ /* 0x000fe20000000000 */
        /* <DEDUP_REMOVED lines=15> */
.L_x_19:
[----:B------:R-:W-:Y:S01]  /*0af0*/  FMUL.FTZ R13, R0, R21 ;  /* 0x00000015000d7220 */ /* 0x000fe20000410000 */
[----:B------:R-:W-:-:S03]  /*0b00*/  FMUL.FTZ R14, R21, 0.5 ;  /* 0x3f000000150e7820 */ /* 0x000fc60000410000 */
[----:B------:R-:W-:-:S04]  /*0b10*/  FFMA R12, -R13, R13, R0 ;  /* 0x0000000d0d0c7223 */ /* 0x000fc80000000100 */
[----:B------:R-:W-:-:S07]  /*0b20*/  FFMA R13, R12, R14, R13 ;  /* 0x0000000e0c0d7223 */ /* 0x000fce000000000d */
.L_x_20:
[----:B------:R-:W-:Y:S05]  /*0b30*/  BSYNC.RECONVERGENT B2 ;  /* 0x0000000000027941 */ /* 0x000fea0003800200 */
.L_x_18:
        /* <DEDUP_REMOVED lines=15> */
.L_x_22:
[----:B------:R-:W-:Y:S05]  /*0c30*/  BSYNC.RECONVERGENT B4 ;  /* 0x0000000000047941 */ /* 0x000fea0003800200 */
.L_x_21:
        /* <DEDUP_REMOVED lines=17> */
.L_x_24:
[----:B------:R-:W-:Y:S05]  /*0d50*/  BSYNC.RECONVERGENT B4 ;  /* 0x0000000000047941 */ /* 0x000fea0003800200 */
.L_x_23:
        /* <DEDUP_REMOVED lines=18> */
.L_x_26:
[----:B------:R-:W-:Y:S01]  /*0e80*/  FMUL.FTZ R11, R0, R13 ;  /* 0x0000000d000b7220 */ /* 0x000fe20000410000 */
[----:B------:R-:W-:-:S03]  /*0e90*/  FMUL.FTZ R12, R13, 0.5 ;  /* 0x3f0000000d0c7820 */ /* 0x000fc60000410000 */
[----:B------:R-:W-:-:S04]  /*0ea0*/  FFMA R36, -R11, R11, R0 ;  /* 0x0000000b0b247223 */ /* 0x000fc80000000100 */
[----:B------:R-:W-:-:S07]  /*0eb0*/  FFMA R36, R36, R12, R11 ;  /* 0x0000000c24247223 */ /* 0x000fce000000000b */
.L_x_27:
[----:B------:R-:W-:Y:S05]  /*0ec0*/  BSYNC.RECONVERGENT B2 ;  /* 0x0000000000027941 */ /* 0x000fea0003800200 */
.L_x_25:
        /* <DEDUP_REMOVED lines=14> */
.L_x_29:
[----:B------:R-:W-:Y:S05]  /*0fb0*/  BSYNC.RECONVERGENT B4 ;  /* 0x0000000000047941 */ /* 0x000fea0003800200 */
.L_x_28:
[----:B------:R-:W0:Y:S01]  /*0fc0*/  MUFU.RCP R11, R36 ;  /* 0x00000024000b7308 */ /* 0x000e220000001000 */
[----:B------:R-:W-:Y:S01]  /*0fd0*/  BSSY.RECONVERGENT B4, `(.L_x_30) ;  /* 0x000000f000047945 */ /* 0x000fe20003800200 */
[-C--:B------:R-:W-:Y:S01]  /*0fe0*/  FFMA R13, R32, R0.reuse, R23 ;  /* 0x00000000200d7223 */ /* 0x080fe20000000017 */
[----:B------:R-:W-:-:S05]  /*0ff0*/  FFMA R15, R30, R0, R17 ;  /* 0x000000001e0f7223 */ /* 0x000fca0000000011 */
[----:B------:R-:W1:Y:S01]  /*1000*/  FCHK P0, R37, R36 ;  /* 0x0000002425007302 */ /* 0x000e620000000000 */
[----:B0-----:R-:W-:-:S04]  /*1010*/  FFMA R12, R11, -R36, 1 ;  /* 0x3f8000000b0c7423 */ /* 0x001fc80000000824 */
[----:B------:R-:W-:Y:S01]  /*1020*/  FFMA R12, R11, R12, R11 ;  /* 0x0000000c0b0c7223 */ /* 0x000fe2000000000b */
[----:B------:R-:W-:-:S03]  /*1030*/  FFMA R11, R29, R0, R28 ;  /* 0x000000001d0b7223 */ /* 0x000fc6000000001c */
        /* <DEDUP_REMOVED lines=8> */
.L_x_31:
[----:B------:R-:W-:Y:S05]  /*10c0*/  BSYNC.RECONVERGENT B4 ;  /* 0x0000000000047941 */ /* 0x000fea0003800200 */
.L_x_30:
[----:B------:R-:W-:Y:S01]  /*10d0*/  IADD3 R26, P0, PT, R26, 0x40, RZ ;  /* 0x000000401a1a7810 */ /* 0x000fe20007f1e0ff */
[----:B------:R-:W-:-:S03]  /*10e0*/  FADD R17, R31, -R0 ;  /* 0x800000001f117221 */ /* 0x000fc60000000000 */
[----:B------:R-:W-:Y:S01]  /*10f0*/  IADD3.X R27, PT, PT, RZ, R27, RZ, P0, !PT ;  /* 0x0000001bff1b7210 */ /* 0x000fe200007fe4ff */
[----:B------:R-:W-:Y:S08]  /*1100*/  @P2 BRA `(.L_x_32) ;  /* 0xfffffff000682947 */ /* 0x000ff0000383ffff */
.L_x_3:
[----:B------:R-:W-:Y:S05]  /*1110*/  BSYNC.RECONVERGENT B0 ;  /* 0x0000000000007941 */ /* 0x000fea0003800200 */
.L_x_2:
[----:B------:R-:W-:-:S13]  /*1120*/  ISETP.NE.AND P0, PT, R24, RZ, PT ;  /* 0x000000ff1800720c */ /* 0x000fda0003f05270 */
[----:B------:R-:W-:Y:S05]  /*1130*/  @!P0 BRA `(.L_x_1) ;  /* 0x0000000800dc8947 */ /* 0x000fea0003800000 */
[----:B------:R-:W-:Y:S01]  /*1140*/  ISETP.NE.AND P0, PT, R24, 0x1, PT ;  /* 0x000000011800780c */ /* 0x000fe20003f05270 */
[----:B------:R-:W-:-:S12]  /*1150*/  BSSY.RECONVERGENT B0, `(.L_x_33) ;  /* 0x0000077000007945 */ /* 0x000fd80003800200 */
[----:B------:R-:W-:Y:S05]  /*1160*/  @!P0 BRA `(.L_x_34) ;  /* 0x0000000400d48947 */ /* 0x000fea0003800000 */
[----:B------:R-:W0:Y:S02]  /*1170*/  LDC.64 R28, c[0x0][0x380] ;  /* 0x0000e000ff1c7b82 */ /* 0x000e240000000a00 */
[----:B0-----:R-:W-:-:S05]  /*1180*/  IMAD.WIDE.U32 R28, R7, 0x10, R28 ;  /* 0x00000010071c7825 */ /* 0x001fca00078e001c */
        /* <DEDUP_REMOVED lines=17> */
.L_x_36:
[----:B------:R-:W-:Y:S01]  /*12a0*/  FMUL.FTZ R27, R0, R21 ;  /* 0x00000015001b7220 */ /* 0x000fe20000410000 */
[----:B------:R-:W-:-:S03]  /*12b0*/  FMUL.FTZ R14, R21, 0.5 ;  /* 0x3f000000150e7820 */ /* 0x000fc60000410000 */
[----:B------:R-:W-:-:S04]  /*12c0*/  FFMA R12, -R27, R27, R0 ;  /* 0x0000001b1b0c7223 */ /* 0x000fc80000000100 */
[----:B------:R-:W-:-:S07]  /*12d0*/  FFMA R27, R12, R14, R27 ;  /* 0x0000000e0c1b7223 */ /* 0x000fce000000001b */
.L_x_37:
[----:B------:R-:W-:Y:S05]  /*12e0*/  BSYNC.RECONVERGENT B2 ;  /* 0x0000000000027941 */ /* 0x000fea0003800200 */
.L_x_35:
[----:B------:R-:W0:Y:S01]  /*12f0*/  LDCU UR4, c[0x0][0x39c] ;  /* 0x00007380ff0477ac */ /* 0x000e220008000800 */
[----:B------:R-:W-:Y:S01]  /*1300*/  FMUL R25, R0, R27 ;  /* 0x0000001b00197220 */ /* 0x000fe20000400000 */
[----:B------:R-:W-:Y:S03]  /*1310*/  BSSY.RECONVERGENT B4, `(.L_x_38) ;  /* 0x000000e000047945 */ /* 0x000fe60003800200 */
[----:B------:R-:W1:Y:S01]  /*1320*/  MUFU.RCP R0, R25 ;  /* 0x0000001900007308 */ /* 0x000e620000001000 */
[----:B0-----:R-:W-:-:S07]  /*1330*/  FMUL R30, R23, UR4 ;  /* 0x00000004171e7c20 */ /* 0x001fce0008400000 */
[----:B------:R-:W0:Y:S01]  /*1340*/  FCHK P0, R30, R25 ;  /* 0x000000191e007302 */ /* 0x000e220000000000 */
[----:B-1----:R-:W-:-:S04]  /*1350*/  FFMA R21, -R25, R0, 1 ;  /* 0x3f80000019157423 */ /* 0x002fc80000000100 */
[----:B------:R-:W-:-:S04]  /*1360*/  FFMA R21, R0, R21, R0 ;  /* 0x0000001500157223 */ /* 0x000fc80000000000 */
[----:B------:R-:W-:-:S04]  /*1370*/  FFMA R0, R30, R21, RZ ;  /* 0x000000151e007223 */ /* 0x000fc800000000ff */
[----:B------:R-:W-:-:S04]  /*1380*/  FFMA R12, -R25, R0, R30 ;  /* 0x00000000190c7223 */ /* 0x000fc8000000011e */
[----:B------:R-:W-:Y:S01]  /*1390*/  FFMA R0, R21, R12, R0 ;  /* 0x0000000c15007223 */ /* 0x000fe20000000000 */
[----:B0-----:R-:W-:Y:S06]  /*13a0*/  @!P0 BRA `(.L_x_39) ;  /* 0x0000000000108947 */ /* 0x001fec0003800000 */
[----:B------:R-:W-:Y:S02]  /*13b0*/  MOV R21, R25 ;  /* 0x0000001900157202 */ /* 0x000fe40000000f00 */
[----:B------:R-:W-:Y:S02]  /*13c0*/  MOV R22, R30 ;  /* 0x0000001e00167202 */ /* 0x000fe40000000f00 */
[----:B------:R-:W-:-:S07]  /*13d0*/  MOV R14, 0x13f0 ;  /* 0x000013f0000e7802 */ /* 0x000fce0000000f00 */
[----:B------:R-:W-:Y:S05]  /*13e0*/  CALL.REL.NOINC `($__internal_1_$__cuda_sm3x_div_rn_noftz_f32_slowpath) ;  /* 0x00000028007c7944 */ /* 0x000fea0003c00000 */
.L_x_39:
[----:B------:R-:W-:Y:S05]  /*13f0*/  BSYNC.RECONVERGENT B4 ;  /* 0x0000000000047941 */ /* 0x000fea0003800200 */
.L_x_38:
        /* <DEDUP_REMOVED lines=17> */
.L_x_41:
[----:B------:R-:W-:Y:S05]  /*1510*/  BSYNC.RECONVERGENT B4 ;  /* 0x0000000000047941 */ /* 0x000fea0003800200 */
.L_x_40:
        /* <DEDUP_REMOVED lines=18> */
.L_x_43:
[----:B------:R-:W-:Y:S01]  /*1640*/  FMUL.FTZ R13, R0, R21 ;  /* 0x00000015000d7220 */ /* 0x000fe20000410000 */
[----:B------:R-:W-:-:S03]  /*1650*/  FMUL.FTZ R12, R21, 0.5 ;  /* 0x3f000000150c7820 */ /* 0x000fc60000410000 */
[----:B------:R-:W-:-:S04]  /*1660*/  FFMA R28, -R13, R13, R0 ;  /* 0x0000000d0d1c7223 */ /* 0x000fc80000000100 */
[----:B------:R-:W-:-:S07]  /*1670*/  FFMA R28, R28, R12, R13 ;  /* 0x0000000c1c1c7223 */ /* 0x000fce000000000d */
.L_x_44:
[----:B------:R-:W-:Y:S05]  /*1680*/  BSYNC.RECONVERGENT B2 ;  /* 0x0000000000027941 */ /* 0x000fea0003800200 */
.L_x_42:
        /* <DEDUP_REMOVED lines=13> */
[----:B------:R-:W-:-:S07]  /*1760*/  MOV R14, 0x1780 ;  /* 0x00001780000e7802 */ /* 0x000fce0000000f00 */
[----:B------:R-:W-:Y:S05]  /*1770*/  CALL.REL.NOINC `($__internal_1_$__cuda_sm3x_div_rn_noftz_f32_slowpath) ;  /* 0x0000002400987944 */ /* 0x000fea0003c00000 */
.L_x_46:
[----:B------:R-:W-:Y:S05]  /*1780*/  BSYNC.RECONVERGENT B4 ;  /* 0x0000000000047941 */ /* 0x000fea0003800200 */
.L_x_45:
        /* <DEDUP_REMOVED lines=16> */
.L_x_48:
[----:B------:R-:W-:Y:S05]  /*1890*/  BSYNC.RECONVERGENT B4 ;  /* 0x0000000000047941 */ /* 0x000fea0003800200 */
.L_x_47:
[----:B------:R-:W-:Y:S01]  /*18a0*/  FADD R17, R17, -R0 ;  /* 0x8000000011117221 */ /* 0x000fe20000000000 */
[----:B------:R-:W-:-:S07]  /*18b0*/  IADD3 R7, PT, PT, R7, 0x2, RZ ;  /* 0x0000000207077810 */ /* 0x000fce0007ffe0ff */
.L_x_34:
[----:B------:R-:W-:Y:S05]  /*18c0*/  BSYNC.RECONVERGENT B0 ;  /* 0x0000000000007941 */ /* 0x000fea0003800200 */
.L_x_33:
[----:B------:R-:W-:-:S04]  /*18d0*/  LOP3.LUT R0, R10, 0x1, RZ, 0xc0, !PT ;  /* 0x000000010a007812 */ /* 0x000fc800078ec0ff */
[----:B------:R-:W-:-:S13]  /*18e0*/  ISETP.NE.U32.AND P0, PT, R0, 0x1, PT ;  /* 0x000000010000780c */ /* 0x000fda0003f05070 */
[----:B------:R-:W-:Y:S05]  /*18f0*/  @P0 BRA `(.L_x_1) ;  /* 0x0000000000ec0947 */ /* 0x000fea0003800000 */
[----:B------:R-:W0:Y:S02]  /*1900*/  LDC.64 R20, c[0x0][0x380] ;  /* 0x0000e000ff147b82 */ /* 0x000e240000000a00 */
[----:B0-----:R-:W-:-:S06]  /*1910*/  IMAD.WIDE.U32 R20, R7, 0x10, R20 ;  /* 0x0000001007147825 */ /* 0x001fcc00078e0014 */
        /* <DEDUP_REMOVED lines=17> */
.L_x_50:
[----:B------:R-:W-:Y:S01]  /*1a30*/  FMUL.FTZ R7, R0, R25 ;  /* 0x0000001900077220 */ /* 0x000fe20000410000 */
[----:B------:R-:W-:-:S03]  /*1a40*/  FMUL.FTZ R14, R25, 0.5 ;  /* 0x3f000000190e7820 */ /* 0x000fc60000410000 */
[----:B------:R-:W-:-:S04]  /*1a50*/  FFMA R12, -R7, R7, R0 ;  /* 0x00000007070c7223 */ /* 0x000fc80000000100 */
[----:B------:R-:W-:-:S07]  /*1a60*/  FFMA R7, R12, R14, R7 ;  /* 0x0000000e0c077223 */ /* 0x000fce0000000007 */
.L_x_51:
[----:B------:R-:W-:Y:S05]  /*1a70*/  BSYNC.RECONVERGENT B0 ;  /* 0x0000000000007941 */ /* 0x000fea0003800200 */
.L_x_49:
        /* <DEDUP_REMOVED lines=16> */
.L_x_53:
[----:B------:R-:W-:Y:S05]  /*1b80*/  BSYNC.RECONVERGENT B0 ;  /* 0x0000000000007941 */ /* 0x000fea0003800200 */
.L_x_52:
        /* <DEDUP_REMOVED lines=16> */
.L_x_55:
[----:B------:R-:W-:Y:S05]  /*1c90*/  BSYNC.RECONVERGENT B0 ;  /* 0x0000000000007941 */ /* 0x000fea0003800200 */
.L_x_54:
[----:B------:R-:W-:-:S07]  /*1ca0*/  FADD R17, R17, -R0 ;  /* 0x8000000011117221 */ /* 0x000fce0000000000 */
.L_x_1:
[----:B------:R-:W-:Y:S05]  /*1cb0*/  BSYNC.RECONVERGENT B1 ;  /* 0x0000000000017941 */ /* 0x000fea0003800200 */
.L_x_0:
[----:B------:R-:W0:Y:S01]  /*1cc0*/  LDCU UR4, c[0x0][0x398] ;  /* 0x00007300ff0477ac */ /* 0x000e220008000800 */
[----:B------:R-:W-:Y:S01]  /*1cd0*/  BSSY.RECONVERGENT B0, `(.L_x_56) ;  /* 0x0000043000007945 */ /* 0x000fe20003800200 */
[----:B0-----:R-:W-:-:S13]  /*1ce0*/  ISETP.GE.AND P0, PT, R10, UR4, PT ;  /* 0x000000040a007c0c */ /* 0x001fda000bf06270 */
[----:B------:R-:W-:Y:S05]  /*1cf0*/  @P0 BRA `(.L_x_57) ;  /* 0x0000000400000947 */ /* 0x000fea0003800000 */
[----:B------:R-:W-:Y:S01]  /*1d00*/  ISETP.NE.AND P0, PT, R10, R19, PT ;  /* 0x000000130a00720c */ /* 0x000fe20003f05270 */
[----:B------:R-:W-:-:S12]  /*1d10*/  BSSY.RECONVERGENT B1, `(.L_x_58) ;  /* 0x000003d000017945 */ /* 0x000fd80003800200 */
[----:B------:R-:W-:Y:S05]  /*1d20*/  @!P0 BRA `(.L_x_59) ;  /* 0x0000000000ec8947 */ /* 0x000fea0003800000 */
[----:B------:R-:W0:Y:S02]  /*1d30*/  LDC.64 R20, c[0x0][0x380] ;  /* 0x0000e000ff147b82 */ /* 0x000e240000000a00 */
[----:B0-----:R-:W-:-:S06]  /*1d40*/  IMAD.WIDE.U32 R20, R10, 0x10, R20 ;  /* 0x000000100a147825 */ /* 0x001fcc00078e0014 */
[----:B------:R-:W2:Y:S01]  /*1d50*/  LDG.E.128 R20, desc[UR6][R20.64] ;  /* 0x0000000614147981 */ /* 0x000ea2000c1e1d00 */
[----:B------:R-:W-:Y:S01]  /*1d60*/  BSSY.RECONVERGENT B2, `(.L_x_60) ;  /* 0x0000015000027945 */ /* 0x000fe20003800200 */
[----:B--2--5:R-:W-:Y:S01]  /*1d70*/  FADD R16, -R4, R20 ;  /* 0x0000001404107221 */ /* 0x024fe20000000100 */
        /* <DEDUP_REMOVED lines=10> */
[----:B------:R-:W-:Y:S02]  /*1e20*/  MOV R0, R28 ;  /* 0x0000001c00007202 */ /* 0x000fe40000000f00 */
[----:B------:R-:W-:-:S07]  /*1e30*/  MOV R12, 0x1e50 ;  /* 0x00001e50000c7802 */ /* 0x000fce0000000f00 */
[----:B------:R-:W-:Y:S05]  /*1e40*/  CALL.REL.NOINC `($__internal_0_$__cuda_sm20_sqrt_rn_f32_slowpath) ;  /* 0x0000001c008c7944 */ /* 0x000fea0003c00000 */
[----:B------:R-:W-:Y:S01]  /*1e50*/  MOV R7, R22 ;  /* 0x0000001600077202 */ /* 0x000fe20000000f00 */
[----:B------:R-:W-:Y:S06]  /*1e60*/  BRA `(.L_x_62) ;  /* 0x0000000000107947 */ /* 0x000fec0003800000 */
.L_x_61:
[----:B------:R-:W-:Y:S01]  /*1e70*/  FMUL.FTZ R7, R28, R19 ;  /* 0x000000131c077220 */ /* 0x000fe20000410000 */
[----:B------:R-:W-:-:S03]  /*1e80*/  FMUL.FTZ R12, R19, 0.5 ;  /* 0x3f000000130c7820 */ /* 0x000fc60000410000 */
[----:B------:R-:W-:-:S04]  /*1e90*/  FFMA R0, -R7, R7, R28 ;  /* 0x0000000707007223 */ /* 0x000fc8000000011c */
[----:B------:R-:W-:-:S07]  /*1ea0*/  FFMA R7, R0, R12, R7 ;  /* 0x0000000c00077223 */ /* 0x000fce0000000007 */
.L_x_62:
[----:B------:R-:W-:Y:S05]  /*1eb0*/  BSYNC.RECONVERGENT B2 ;  /* 0x0000000000027941 */ /* 0x000fea0003800200 */
.L_x_60:
        /* <DEDUP_REMOVED lines=15> */
.L_x_64:
[----:B------:R-:W-:Y:S05]  /*1fb0*/  BSYNC.RECONVERGENT B4 ;  /* 0x0000000000047941 */ /* 0x000fea0003800200 */
.L_x_63:
        /* <DEDUP_REMOVED lines=16> */
.L_x_66:
[----:B------:R-:W-:Y:S05]  /*20c0*/  BSYNC.RECONVERGENT B4 ;  /* 0x0000000000047941 */ /* 0x000fea0003800200 */
.L_x_65:
[----:B------:R-:W-:-:S07]  /*20d0*/  FADD R17, R17, -R0 ;  /* 0x8000000011117221 */ /* 0x000fce0000000000 */
.L_x_59:
[----:B------:R-:W-:Y:S05]  /*20e0*/  BSYNC.RECONVERGENT B1 ;  /* 0x0000000000017941 */ /* 0x000fea0003800200 */
.L_x_58:
[----:B------:R-:W-:-:S07]  /*20f0*/  IADD3 R10, PT, PT, R10, 0x1, RZ ;  /* 0x000000010a0a7810 */ /* 0x000fce0007ffe0ff */
.L_x_57:
[----:B------:R-:W-:Y:S05]  /*2100*/  BSYNC.RECONVERGENT B0 ;  /* 0x0000000000007941 */ /* 0x000fea0003800200 */
.L_x_56:
[----:B------:R-:W0:Y:S01]  /*2110*/  LDCU UR4, c[0x0][0x398] ;  /* 0x00007300ff0477ac */ /* 0x000e220008000800 */
[----:B------:R-:W-:Y:S01]  /*2120*/  BSSY.RECONVERGENT B1, `(.L_x_67) ;  /* 0x00001b0000017945 */ /* 0x000fe20003800200 */
[----:B------:R-:W1:Y:S01]  /*2130*/  LDCU UR5, c[0x0][0x39c] ;  /* 0x00007380ff0577ac */ /* 0x000e620008000800 */
[----:B0-----:R-:W-:-:S13]  /*2140*/  ISETP.GE.AND P0, PT, R10, UR4, PT ;  /* 0x000000040a007c0c */ /* 0x001fda000bf06270 */
[----:B-1----:R-:W-:Y:S05]  /*2150*/  @P0 BRA `(.L_x_68) ;  /* 0x0000001800b00947 */ /* 0x002fea0003800000 */
[C---:B------:R-:W-:Y:S01]  /*2160*/  IADD3 R0, PT, PT, R10.reuse, -UR4, RZ ;  /* 0x800000040a007c10 */ /* 0x040fe2000fffe0ff */
[----:B------:R-:W-:Y:S01]  /*2170*/  BSSY.RECONVERGENT B0, `(.L_x_69) ;  /* 0x00000f2000007945 */ /* 0x000fe20003800200 */
[----:B-----5:R-:W-:Y:S02]  /*2180*/  IADD3 R7, PT, PT, -R10, UR4, RZ ;  /* 0x000000040a077c10 */ /* 0x020fe4000fffe1ff */
[----:B------:R-:W-:Y:S02]  /*2190*/  ISETP.GT.U32.AND P0, PT, R0, -0x4, PT ;  /* 0xfffffffc0000780c */ /* 0x000fe40003f04070 */
[----:B------:R-:W-:-:S11]  /*21a0*/  LOP3.LUT R16, R7, 0x3, RZ, 0xc0, !PT ;  /* 0x0000000307107812 */ /* 0x000fd600078ec0ff */
[----:B------:R-:W-:Y:S05]  /*21b0*/  @P0 BRA `(.L_x_70) ;  /* 0x0000000c00b40947 */ /* 0x000fea0003800000 */
[----:B------:R-:W0:Y:S02]  /*21c0*/  LDC.64 R18, c[0x0][0x380] ;  /* 0x0000e000ff127b82 */ /* 0x000e240000000a00 */
[----:B0-----:R-:W-:Y:S01]  /*21d0*/  IMAD.WIDE.U32 R20, R10, 0x10, R18 ;  /* 0x000000100a147825 */ /* 0x001fe200078e0012 */
[----:B------:R-:W-:Y:S02]  /*21e0*/  LOP3.LUT R19, R7, 0xfffffffc, RZ, 0xc0, !PT ;  /* 0xfffffffc07137812 */ /* 0x000fe400078ec0ff */
[----:B------:R-:W-:Y:S02]  /*21f0*/  IADD3 R26, P0, PT, R20, 0x20, RZ ;  /* 0x00000020141a7810 */ /* 0x000fe40007f1e0ff */
[----:B------:R-:W-:Y:S02]  /*2200*/  IADD3 R19, PT, PT, -R19, RZ, RZ ;  /* 0x000000ff13137210 */ /* 0x000fe40007ffe1ff */
[----:B------:R-:W-:-:S09]  /*2210*/  IADD3.X R27, PT, PT, RZ, R21, RZ, P0, !PT ;  /* 0x00000015ff1b7210 */ /* 0x000fd200007fe4ff */
.L_x_99:
        /* <DEDUP_REMOVED lines=19> */
.L_x_72:
[----:B------:R-:W-:Y:S01]  /*2350*/  FMUL.FTZ R29, R0, R21 ;  /* 0x00000015001d7220 */ /* 0x000fe20000410000 */
[----:B------:R-:W-:-:S03]  /*2360*/  FMUL.FTZ R14, R21, 0.5 ;  /* 0x3f000000150e7820 */ /* 0x000fc60000410000 */
[----:B------:R-:W-:-:S04]  /*2370*/  FFMA R12, -R29, R29, R0 ;  /* 0x0000001d1d0c7223 */ /* 0x000fc80000000100 */
[----:B------:R-:W-:-:S07]  /*2380*/  FFMA R29, R12, R14, R29 ;  /* 0x0000000e0c1d7223 */ /* 0x000fce000000001d */
.L_x_73:
[----:B------:R-:W-:Y:S05]  /*2390*/  BSYNC.RECONVERGENT B2 ;  /* 0x0000000000027941 */ /* 0x000fea0003800200 */
.L_x_71:
        /* <DEDUP_REMOVED lines=15> */
.L_x_75:
[----:B------:R-:W-:Y:S05]  /*2490*/  BSYNC.RECONVERGENT B4 ;  /* 0x0000000000047941 */ /* 0x000fea0003800200 */
.L_x_74:
        /* <DEDUP_REMOVED lines=17> */
.L_x_77:
[----:B------:R-:W-:Y:S05]  /*25b0*/  BSYNC.RECONVERGENT B4 ;  /* 0x0000000000047941 */ /* 0x000fea0003800200 */
.L_x_76:
        /* <DEDUP_REMOVED lines=18> */
.L_x_79:
[----:B------:R-:W-:Y:S01]  /*26e0*/  FMUL.FTZ R31, R0, R21 ;  /* 0x00000015001f7220 */ /* 0x000fe20000410000 */
[----:B------:R-:W-:-:S03]  /*26f0*/  FMUL.FTZ R14, R21, 0.5 ;  /* 0x3f000000150e7820 */ /* 0x000fc60000410000 */
[----:B------:R-:W-:-:S04]  /*2700*/  FFMA R12, -R31, R31, R0 ;  /* 0x0000001f1f0c7223 */ /* 0x000fc80000000100 */
[----:B------:R-:W-:-:S07]  /*2710*/  FFMA R31, R12, R14, R31 ;  /* 0x0000000e0c1f7223 */ /* 0x000fce000000001f */
.L_x_80:
[----:B------:R-:W-:Y:S05]  /*2720*/  BSYNC.RECONVERGENT B2 ;  /* 0x0000000000027941 */ /* 0x000fea0003800200 */
.L_x_78:
        /* <DEDUP_REMOVED lines=14> */
.L_x_82:
[----:B------:R-:W-:Y:S05]  /*2810*/  BSYNC.RECONVERGENT B4 ;  /* 0x0000000000047941 */ /* 0x000fea0003800200 */
.L_x_81:
        /* <DEDUP_REMOVED lines=17> */
.L_x_84:
[----:B------:R-:W-:Y:S05]  /*2930*/  BSYNC.RECONVERGENT B4 ;  /* 0x0000000000047941 */ /* 0x000fea0003800200 */
.L_x_83:
        /* <DEDUP_REMOVED lines=18> */
.L_x_86:
[----:B------:R-:W-:Y:S01]  /*2a60*/  FMUL.FTZ R13, R0, R21 ;  /* 0x00000015000d7220 */ /* 0x000fe20000410000 */
[----:B------:R-:W-:-:S03]  /*2a70*/  FMUL.FTZ R14, R21, 0.5 ;  /* 0x3f000000150e7820 */ /* 0x000fc60000410000 */
[----:B------:R-:W-:-:S04]  /*2a80*/  FFMA R12, -R13, R13, R0 ;  /* 0x0000000d0d0c7223 */ /* 0x000fc80000000100 */
[----:B------:R-:W-:-:S07]  /*2a90*/  FFMA R13, R12, R14, R13 ;  /* 0x0000000e0c0d7223 */ /* 0x000fce000000000d */
.L_x_87:
[----:B------:R-:W-:Y:S05]  /*2aa0*/  BSYNC.RECONVERGENT B2 ;  /* 0x0000000000027941 */ /* 0x000fea0003800200 */
.L_x_85:
        /* <DEDUP_REMOVED lines=15> */
.L_x_89:
[----:B------:R-:W-:Y:S05]  /*2ba0*/  BSYNC.RECONVERGENT B4 ;  /* 0x0000000000047941 */ /* 0x000fea0003800200 */
.L_x_88:
        /* <DEDUP_REMOVED lines=17> */
.L_x_91:
[----:B------:R-:W-:Y:S05]  /*2cc0*/  BSYNC.RECONVERGENT B4 ;  /* 0x0000000000047941 */ /* 0x000fea0003800200 */
.L_x_90:
        /* <DEDUP_REMOVED lines=18> */
.L_x_93:
[----:B------:R-:W-:Y:S01]  /*2df0*/  FMUL.FTZ R11, R0, R13 ;  /* 0x0000000d000b7220 */ /* 0x000fe20000410000 */
[----:B------:R-:W-:-:S03]  /*2e00*/  FMUL.FTZ R12, R13, 0.5 ;  /* 0x3f0000000d0c7820 */ /* 0x000fc60000410000 */
[----:B------:R-:W-:-:S04]  /*2e10*/  FFMA R32, -R11, R11, R0 ;  /* 0x0000000b0b207223 */ /* 0x000fc80000000100 */
[----:B------:R-:W-:-:S07]  /*2e20*/  FFMA R32, R32, R12, R11 ;  /* 0x0000000c20207223 */ /* 0x000fce000000000b */
.L_x_94:
[----:B------:R-:W-:Y:S05]  /*2e30*/  BSYNC.RECONVERGENT B2 ;  /* 0x0000000000027941 */ /* 0x000fea0003800200 */
.L_x_92:
        /* <DEDUP_REMOVED lines=14> */
.L_x_96:
[----:B------:R-:W-:Y:S05]  /*2f20*/  BSYNC.RECONVERGENT B4 ;  /* 0x0000000000047941 */ /* 0x000fea0003800200 */
.L_x_95:
        /* <DEDUP_REMOVED lines=16> */
.L_x_98:
[----:B------:R-:W-:Y:S05]  /*3030*/  BSYNC.RECONVERGENT B4 ;  /* 0x0000000000047941 */ /* 0x000fea0003800200 */
.L_x_97:
[----:B------:R-:W-:Y:S01]  /*3040*/  IADD3 R26, P0, PT, R26, 0x40, RZ ;  /* 0x000000401a1a7810 */ /* 0x000fe20007f1e0ff */
[----:B------:R-:W-:Y:S01]  /*3050*/  FADD R17, R31, -R0 ;  /* 0x800000001f117221 */ /* 0x000fe20000000000 */
[----:B------:R-:W-:Y:S02]  /*3060*/  IADD3 R10, PT, PT, R10, 0x4, RZ ;  /* 0x000000040a0a7810 */ /* 0x000fe40007ffe0ff */
[----:B------:R-:W-:Y:S01]  /*3070*/  IADD3.X R27, PT, PT, RZ, R27, RZ, P0, !PT ;  /* 0x0000001bff1b7210 */ /* 0x000fe200007fe4ff */
[----:B------:R-:W-:Y:S08]  /*3080*/  @P2 BRA `(.L_x_99) ;  /* 0xfffffff000642947 */ /* 0x000ff0000383ffff */
.L_x_70:
[----:B------:R-:W-:Y:S05]  /*3090*/  BSYNC.RECONVERGENT B0 ;  /* 0x0000000000007941 */ /* 0x000fea0003800200 */
.L_x_69:
        /* <DEDUP_REMOVED lines=24> */
.L_x_103:
[----:B------:R-:W-:Y:S01]  /*3220*/  FMUL.FTZ R27, R0, R19 ;  /* 0x00000013001b7220 */ /* 0x000fe20000410000 */
[----:B------:R-:W-:-:S03]  /*3230*/  FMUL.FTZ R14, R19, 0.5 ;  /* 0x3f000000130e7820 */ /* 0x000fc60000410000 */
[----:B------:R-:W-:-:S04]  /*3240*/  FFMA R12, -R27, R27, R0 ;  /* 0x0000001b1b0c7223 */ /* 0x000fc80000000100 */
[----:B------:R-:W-:-:S07]  /*3250*/  FFMA R27, R12, R14, R27 ;  /* 0x0000000e0c1b7223 */ /* 0x000fce000000001b */
.L_x_104:
[----:B------:R-:W-:Y:S05]  /*3260*/  BSYNC.RECONVERGENT B2 ;  /* 0x0000000000027941 */ /* 0x000fea0003800200 */
.L_x_102:
        /* <DEDUP_REMOVED lines=15> */
.L_x_106:
[----:B------:R-:W-:Y:S05]  /*3360*/  BSYNC.RECONVERGENT B4 ;  /* 0x0000000000047941 */ /* 0x000fea0003800200 */
.L_x_105:
        /* <DEDUP_REMOVED lines=17> */
.L_x_108:
[----:B------:R-:W-:Y:S05]  /*3480*/  BSYNC.RECONVERGENT B4 ;  /* 0x0000000000047941 */ /* 0x000fea0003800200 */
.L_x_107:
        /* <DEDUP_REMOVED lines=18> */
.L_x_110:
[----:B------:R-:W-:Y:S01]  /*35b0*/  FMUL.FTZ R27, R0, R13 ;  /* 0x0000000d001b7220 */ /* 0x000fe20000410000 */
[----:B------:R-:W-:-:S03]  /*35c0*/  FMUL.FTZ R13, R13, 0.5 ;  /* 0x3f0000000d0d7820 */ /* 0x000fc60000410000 */
[----:B------:R-:W-:-:S04]  /*35d0*/  FFMA R12, -R27, R27, R0 ;  /* 0x0000001b1b0c7223 */ /* 0x000fc80000000100 */
[----:B------:R-:W-:-:S07]  /*35e0*/  FFMA R27, R12, R13, R27 ;  /* 0x0000000d0c1b7223 */ /* 0x000fce000000001b */
.L_x_111:
[----:B------:R-:W-:Y:S05]  /*35f0*/  BSYNC.RECONVERGENT B2 ;  /* 0x0000000000027941 */ /* 0x000fea0003800200 */
.L_x_109:
        /* <DEDUP_REMOVED lines=15> */
.L_x_113:
[----:B------:R-:W-:Y:S05]  /*36f0*/  BSYNC.RECONVERGENT B4 ;  /* 0x0000000000047941 */ /* 0x000fea0003800200 */
.L_x_112:
        /* <DEDUP_REMOVED lines=16> */
.L_x_115:
[----:B------:R-:W-:Y:S05]  /*3800*/  BSYNC.RECONVERGENT B4 ;  /* 0x0000000000047941 */ /* 0x000fea0003800200 */
.L_x_114:
[----:B------:R-:W-:Y:S01]  /*3810*/  FADD R17, R17, -R0 ;  /* 0x8000000011117221 */ /* 0x000fe20000000000 */
[----:B------:R-:W-:-:S07]  /*3820*/  IADD3 R10, PT, PT, R10, 0x2, RZ ;  /* 0x000000020a0a7810 */ /* 0x000fce0007ffe0ff */
.L_x_101:
[----:B------:R-:W-:Y:S05]  /*3830*/  BSYNC.RECONVERGENT B0 ;  /* 0x0000000000007941 */ /* 0x000fea0003800200 */
.L_x_100:
        /* <DEDUP_REMOVED lines=23> */
.L_x_117:
[----:B------:R-:W-:Y:S01]  /*39b0*/  FMUL.FTZ R5, R16, R7 ;  /* 0x0000000710057220 */ /* 0x000fe20000410000 */
[----:B------:R-:W-:-:S03]  /*39c0*/  FMUL.FTZ R7, R7, 0.5 ;  /* 0x3f00000007077820 */ /* 0x000fc60000410000 */
[----:B------:R-:W-:-:S04]  /*39d0*/  FFMA R0, -R5, R5, R16 ;  /* 0x0000000505007223 */ /* 0x000fc80000000110 */
[----:B------:R-:W-:-:S07]  /*39e0*/  FFMA R5, R0, R7, R5 ;  /* 0x0000000700057223 */ /* 0x000fce0000000005 */
.L_x_118:
[----:B------:R-:W-:Y:S05]  /*39f0*/  BSYNC.RECONVERGENT B0 ;  /* 0x0000000000007941 */ /* 0x000fea0003800200 */
.L_x_116:
        /* <DEDUP_REMOVED lines=15> */
.L_x_120:
[----:B------:R-:W-:Y:S05]  /*3af0*/  BSYNC.RECONVERGENT B0 ;  /* 0x0000000000007941 */ /* 0x000fea0003800200 */
.L_x_119:
        /* <DEDUP_REMOVED lines=16> */
.L_x_122:
[----:B------:R-:W-:Y:S05]  /*3c00*/  BSYNC.RECONVERGENT B0 ;  /* 0x0000000000007941 */ /* 0x000fea0003800200 */
.L_x_121:
[----:B------:R-:W-:-:S07]  /*3c10*/  FADD R17, R17, -R0 ;  /* 0x8000000011117221 */ /* 0x000fce0000000000 */
.L_x_68:
[----:B------:R-:W-:Y:S05]  /*3c20*/  BSYNC.RECONVERGENT B1 ;  /* 0x0000000000017941 */ /* 0x000fea0003800200 */
.L_x_67:
[----:B------:R-:W-:Y:S04]  /*3c30*/  STG.E desc[UR6][R2.64], R11 ;  /* 0x0000000b02007986 */ /* 0x000fe8000c101906 */
[----:B------:R-:W-:Y:S04]  /*3c40*/  STG.E desc[UR6][R2.64+0x4], R13 ;  /* 0x0000040d02007986 */ /* 0x000fe8000c101906 */
[----:B------:R-:W-:Y:S04]  /*3c50*/  STG.E desc[UR6][R2.64+0x8], R15 ;  /* 0x0000080f02007986 */ /* 0x000fe8000c101906 */
[----:B------:R-:W-:Y:S01]  /*3c60*/  STG.E desc[UR6][R8.64], R17 ;  /* 0x0000001108007986 */ /* 0x000fe2000c101906 */
[----:B------:R-:W-:Y:S05]  /*3c70*/  EXIT ;  /* 0x000000000000794d */ /* 0x000fea0003800000 */
        .weak           $__internal_0_$__cuda_sm20_sqrt_rn_f32_slowpath
        .type           $__internal_0_$__cuda_sm20_sqrt_rn_f32_slowpath,@function
        .size           $__internal_0_$__cuda_sm20_sqrt_rn_f32_slowpath,($__internal_1_$__cuda_sm3x_div_rn_noftz_f32_slowpath - $__internal_0_$__cuda_sm20_sqrt_rn_f32_slowpath)
$__internal_0_$__cuda_sm20_sqrt_rn_f32_slowpath:
[----:B------:R-:W-:-:S13]  /*3c80*/  LOP3.LUT P0, RZ, R0, 0x7fffffff, RZ, 0xc0, !PT ;  /* 0x7fffffff00ff7812 */ /* 0x000fda000780c0ff */
[----:B------:R-:W-:Y:S01]  /*3c90*/  @!P0 MOV R22, R0 ;  /* 0x0000000000168202 */ /* 0x000fe20000000f00 */
[----:B------:R-:W-:Y:S06]  /*3ca0*/  @!P0 BRA `(.L_x_123) ;  /* 0x0000000000408947 */ /* 0x000fec0003800000 */
[----:B------:R-:W-:-:S13]  /*3cb0*/  FSETP.GEU.FTZ.AND P0, PT, R0, RZ, PT ;  /* 0x000000ff0000720b */ /* 0x000fda0003f1e000 */
[----:B------:R-:W-:Y:S01]  /*3cc0*/  @!P0 MOV R22, 0x7fffffff ;  /* 0x7fffffff00168802 */ /* 0x000fe20000000f00 */
[----:B------:R-:W-:Y:S06]  /*3cd0*/  @!P0 BRA `(.L_x_123) ;  /* 0x0000000000348947 */ /* 0x000fec0003800000 */
[----:B------:R-:W-:-:S13]  /*3ce0*/  FSETP.GTU.FTZ.AND P0, PT, |R0|, +INF , PT ;  /* 0x7f8000000000780b */ /* 0x000fda0003f1c200 */
[----:B------:R-:W-:Y:S01]  /*3cf0*/  @P0 FADD.FTZ R22, R0, 1 ;  /* 0x3f80000000160421 */ /* 0x000fe20000010000 */
[----:B------:R-:W-:Y:S06]  /*3d00*/  @P0 BRA `(.L_x_123) ;  /* 0x0000000000280947 */ /* 0x000fec0003800000 */
[----:B------:R-:W-:-:S13]  /*3d10*/  FSETP.NEU.FTZ.AND P0, PT, |R0|, +INF , PT ;  /* 0x7f8000000000780b */ /* 0x000fda0003f1d200 */
[----:B------:R-:W-:Y:S01]  /*3d20*/  @P0 FFMA R14, R0, 1.84467440737095516160e+19, RZ ;  /* 0x5f800000000e0823 */ /* 0x000fe200000000ff */
[----:B------:R-:W-:-:S03]  /*3d30*/  @!P0 MOV R22, R0 ;  /* 0x0000000000168202 */ /* 0x000fc60000000f00 */
[----:B------:R-:W0:Y:S02]  /*3d40*/  @P0 MUFU.RSQ R25, R14 ;  /* 0x0000000e00190308 */ /* 0x000e240000001400 */
[----:B0-----:R-:W-:Y:S01]  /*3d50*/  @P0 FMUL.FTZ R21, R14, R25 ;  /* 0x000000190e150220 */ /* 0x001fe20000410000 */
[----:B------:R-:W-:-:S03]  /*3d60*/  @P0 FMUL.FTZ R20, R25, 0.5 ;  /* 0x3f00000019140820 */ /* 0x000fc60000410000 */
[----:B------:R-:W-:-:S04]  /*3d70*/  @P0 FADD.FTZ R18, -R21, -RZ ;  /* 0x800000ff15120221 */ /* 0x000fc80000010100 */
[----:B------:R-:W-:-:S04]  /*3d80*/  @P0 FFMA R18, R21, R18, R14 ;  /* 0x0000001215120223 */ /* 0x000fc8000000000e */
[----:B------:R-:W-:-:S04]  /*3d90*/  @P0 FFMA R18, R18, R20, R21 ;  /* 0x0000001412120223 */ /* 0x000fc80000000015 */
[----:B------:R-:W-:-:S07]  /*3da0*/  @P0 FMUL.FTZ R22, R18, 2.3283064365386962891e-10 ;  /* 0x2f80000012160820 */ /* 0x000fce0000410000 */
.L_x_123:
[----:B------:R-:W-:Y:S01]  /*3db0*/  HFMA2 R21, -RZ, RZ, 0, 0 ;  /* 0x00000000ff157431 */ /* 0x000fe200000001ff */
[----:B------:R-:W-:-:S04]  /*3dc0*/  MOV R20, R12 ;  /* 0x0000000c00147202 */ /* 0x000fc80000000f00 */
[----:B------:R-:W-:Y:S05]  /*3dd0*/  RET.REL.NODEC R20 `(_Z9calcForceP6float4P6float3Pfiff) ;  /* 0xffffffc014887950 */ /* 0x000fea0003c3ffff */
        .weak           $__internal_1_$__cuda_sm3x_div_rn_noftz_f32_slowpath
        .type           $__internal_1_$__cuda_sm3x_div_rn_noftz_f32_slowpath,@function
        .size           $__internal_1_$__cuda_sm3x_div_rn_noftz_f32_slowpath,(.L_x_139 - $__internal_1_$__cuda_sm3x_div_rn_noftz_f32_slowpath)
$__internal_1_$__cuda_sm3x_div_rn_noftz_f32_slowpath:
[----:B------:R-:W-:Y:S01]  /*3de0*/  SHF.R.U32.HI R12, RZ, 0x17, R21 ;  /* 0x00000017ff0c7819 */ /* 0x000fe20000011615 */
[----:B------:R-:W-:Y:S01]  /*3df0*/  BSSY.RECONVERGENT B2, `(.L_x_124) ;  /* 0x0000063000027945 */ /* 0x000fe20003800200 */
[----:B------:R-:W-:Y:S02]  /*3e00*/  SHF.R.U32.HI R35, RZ, 0x17, R22 ;  /* 0x00000017ff237819 */ /* 0x000fe40000011616 */
[----:B------:R-:W-:Y:S02]  /*3e10*/  LOP3.LUT R12, R12, 0xff, RZ, 0xc0, !PT ;  /* 0x000000ff0c0c7812 */ /* 0x000fe400078ec0ff */
[----:B------:R-:W-:Y:S02]  /*3e20*/  LOP3.LUT R35, R35, 0xff, RZ, 0xc0, !PT ;  /* 0x000000ff23237812 */ /* 0x000fe400078ec0ff */
[----:B------:R-:W-:Y:S02]  /*3e30*/  IADD3 R0, PT, PT, R12, -0x1, RZ ;  /* 0xffffffff0c007810 */ /* 0x000fe40007ffe0ff */
[----:B------:R-:W-:-:S02]  /*3e40*/  IADD3 R18, PT, PT, R35, -0x1, RZ ;  /* 0xffffffff23127810 */ /* 0x000fc40007ffe0ff */
[----:B------:R-:W-:-:S04]  /*3e50*/  ISETP.GT.U32.AND P0, PT, R0, 0xfd, PT ;  /* 0x000000fd0000780c */ /* 0x000fc80003f04070 */
[----:B------:R-:W-:-:S13]  /*3e60*/  ISETP.GT.U32.OR P0, PT, R18, 0xfd, P0 ;  /* 0x000000fd1200780c */ /* 0x000fda0000704470 */
[----:B------:R-:W-:Y:S01]  /*3e70*/  @!P0 MOV R20, RZ ;  /* 0x000000ff00148202 */ /* 0x000fe20000000f00 */
[----:B------:R-:W-:Y:S06]  /*3e80*/  @!P0 BRA `(.L_x_125) ;  /* 0x00000000005c8947 */ /* 0x000fec0003800000 */
[----:B------:R-:W-:Y:S02]  /*3e90*/  FSETP.GTU.FTZ.AND P0, PT, |R22|, +INF , PT ;  /* 0x7f8000001600780b */ /* 0x000fe40003f1c200 */
[----:B------:R-:W-:-:S04]  /*3ea0*/  FSETP.GTU.FTZ.AND P1, PT, |R21|, +INF , PT ;  /* 0x7f8000001500780b */ /* 0x000fc80003f3c200 */
[----:B------:R-:W-:-:S13]  /*3eb0*/  PLOP3.LUT P0, PT, P0, P1, PT, 0xf8, 0x8f ;  /* 0x00000000008f781c */ /* 0x000fda0000703f70 */
[----:B------:R-:W-:Y:S05]  /*3ec0*/  @P0 BRA `(.L_x_126) ;  /* 0x0000000400500947 */ /* 0x000fea0003800000 */
[----:B------:R-:W-:-:S13]  /*3ed0*/  LOP3.LUT P0, RZ, R21, 0x7fffffff, R22, 0xc8, !PT ;  /* 0x7fffffff15ff7812 */ /* 0x000fda000780c816 */
[----:B------:R-:W-:Y:S05]  /*3ee0*/  @!P0 BRA `(.L_x_127) ;  /* 0x0000000400408947 */ /* 0x000fea0003800000 */
[C---:B------:R-:W-:Y:S02]  /*3ef0*/  FSETP.NEU.FTZ.AND P3, PT, |R22|.reuse, +INF , PT ;  /* 0x7f8000001600780b */ /* 0x040fe40003f7d200 */
[----:B------:R-:W-:Y:S02]  /*3f00*/  FSETP.NEU.FTZ.AND P1, PT, |R21|, +INF , PT ;  /* 0x7f8000001500780b */ /* 0x000fe40003f3d200 */
[----:B------:R-:W-:-:S11]  /*3f10*/  FSETP.NEU.FTZ.AND P0, PT, |R22|, +INF , PT ;  /* 0x7f8000001600780b */ /* 0x000fd60003f1d200 */
[----:B------:R-:W-:Y:S05]  /*3f20*/  @!P1 BRA !P3, `(.L_x_127) ;  /* 0x0000000400309947 */ /* 0x000fea0005800000 */
[----:B------:R-:W-:-:S04]  /*3f30*/  LOP3.LUT P3, RZ, R22, 0x7fffffff, RZ, 0xc0, !PT ;  /* 0x7fffffff16ff7812 */ /* 0x000fc8000786c0ff */
[----:B------:R-:W-:-:S13]  /*3f40*/  PLOP3.LUT P1, PT, P1, P3, PT, 0x2f, 0xf2 ;  /* 0x0000000000f2781c */ /* 0x000fda0000f26577 */
[----:B------:R-:W-:Y:S05]  /*3f50*/  @P1 BRA `(.L_x_128) ;  /* 0x00000004001c1947 */ /* 0x000fea0003800000 */
[----:B------:R-:W-:-:S04]  /*3f60*/  LOP3.LUT P1, RZ, R21, 0x7fffffff, RZ, 0xc0, !PT ;  /* 0x7fffffff15ff7812 */ /* 0x000fc8000782c0ff */
[----:B------:R-:W-:-:S13]  /*3f70*/  PLOP3.LUT P0, PT, P0, P1, PT, 0x2f, 0xf2 ;  /* 0x0000000000f2781c */ /* 0x000fda0000702577 */
[----:B------:R-:W-:Y:S05]  /*3f80*/  @P0 BRA `(.L_x_129) ;  /* 0x0000000400040947 */ /* 0x000fea0003800000 */
[----:B------:R-:W-:Y:S02]  /*3f90*/  ISETP.GE.AND P0, PT, R18, RZ, PT ;  /* 0x000000ff1200720c */ /* 0x000fe40003f06270 */
[----:B------:R-:W-:-:S11]  /*3fa0*/  ISETP.GE.AND P1, PT, R0, RZ, PT ;  /* 0x000000ff0000720c */ /* 0x000fd60003f26270 */
[----:B------:R-:W-:Y:S01]  /*3fb0*/  @P0 MOV R20, RZ ;  /* 0x000000ff00140202 */ /* 0x000fe20000000f00 */
[----:B------:R-:W-:Y:S01]  /*3fc0*/  @!P0 FFMA R22, R22, 1.84467440737095516160e+19, RZ ;  /* 0x5f80000016168823 */ /* 0x000fe200000000ff */
[----:B------:R-:W-:Y:S01]  /*3fd0*/  @!P0 MOV R20, 0xffffffc0 ;  /* 0xffffffc000148802 */ /* 0x000fe20000000f00 */
[----:B------:R-:W-:-:S03]  /*3fe0*/  @!P1 FFMA R21, R21, 1.84467440737095516160e+19, RZ ;  /* 0x5f80000015159823 */ /* 0x000fc600000000ff */
[----:B------:R-:W-:-:S07]  /*3ff0*/  @!P1 IADD3 R20, PT, PT, R20, 0x40, RZ ;  /* 0x0000004014149810 */ /* 0x000fce0007ffe0ff */
.L_x_125:
[----:B------:R-:W-:Y:S01]  /*4000*/  LEA R34, R12, 0xc0800000, 0x17 ;  /* 0xc08000000c227811 */ /* 0x000fe200078eb8ff */
[----:B------:R-:W-:Y:S01]  /*4010*/  BSSY.RECONVERGENT B3, `(.L_x_130) ;  /* 0x0000036000037945 */ /* 0x000fe20003800200 */
[----:B------:R-:W-:Y:S02]  /*4020*/  IADD3 R35, PT, PT, R35, -0x7f, RZ ;  /* 0xffffff8123237810 */ /* 0x000fe40007ffe0ff */
[----:B------:R-:W-:-:S03]  /*4030*/  IADD3 R34, PT, PT, -R34, R21, RZ ;  /* 0x0000001522227210 */ /* 0x000fc60007ffe1ff */
[----:B------:R-:W-:Y:S01]  /*4040*/  IMAD R33, R35, -0x800000, R22 ;  /* 0xff80000023217824 */ /* 0x000fe200078e0216 */
[----:B------:R-:W0:Y:S01]  /*4050*/  MUFU.RCP R21, R34 ;  /* 0x0000002200157308 */ /* 0x000e220000001000 */
[----:B------:R-:W-:-:S04]  /*4060*/  FADD.FTZ R18, -R34, -RZ ;  /* 0x800000ff22127221 */ /* 0x000fc80000010100 */
[----:B0-----:R-:W-:-:S04]  /*4070*/  FFMA R0, R21, R18, 1 ;  /* 0x3f80000015007423 */ /* 0x001fc80000000012 */
[----:B------:R-:W-:-:S04]  /*4080*/  FFMA R0, R21, R0, R21 ;  /* 0x0000000015007223 */ /* 0x000fc80000000015 */
[----:B------:R-:W-:-:S04]  /*4090*/  FFMA R25, R33, R0, RZ ;  /* 0x0000000021197223 */ /* 0x000fc800000000ff */
[----:B------:R-:W-:-:S04]  /*40a0*/  FFMA R21, R18, R25, R33 ;  /* 0x0000001912157223 */ /* 0x000fc80000000021 */
[----:B------:R-:W-:Y:S01]  /*40b0*/  FFMA R21, R0, R21, R25 ;  /* 0x0000001500157223 */ /* 0x000fe20000000019 */
[----:B------:R-:W-:-:S03]  /*40c0*/  IADD3 R25, PT, PT, R35, 0x7f, -R12 ;  /* 0x0000007f23197810 */ /* 0x000fc60007ffe80c */
[----:B------:R-:W-:Y:S01]  /*40d0*/  FFMA R18, R18, R21, R33 ;  /* 0x0000001512127223 */ /* 0x000fe20000000021 */
[----:B------:R-:W-:-:S03]  /*40e0*/  IADD3 R25, PT, PT, R25, R20, RZ ;  /* 0x0000001419197210 */ /* 0x000fc60007ffe0ff */
[----:B------:R-:W-:-:S05]  /*40f0*/  FFMA R22, R0, R18, R21 ;  /* 0x0000001200167223 */ /* 0x000fca0000000015 */
[----:B------:R-:W-:-:S04]  /*4100*/  SHF.R.U32.HI R12, RZ, 0x17, R22 ;  /* 0x00000017ff0c7819 */ /* 0x000fc80000011616 */
[----:B------:R-:W-:-:S04]  /*4110*/  LOP3.LUT R12, R12, 0xff, RZ, 0xc0, !PT ;  /* 0x000000ff0c0c7812 */ /* 0x000fc800078ec0ff */
[----:B------:R-:W-:-:S04]  /*4120*/  IADD3 R12, PT, PT, R12, R25, RZ ;  /* 0x000000190c0c7210 */ /* 0x000fc80007ffe0ff */
[----:B------:R-:W-:-:S04]  /*4130*/  IADD3 R20, PT, PT, R12, -0x1, RZ ;  /* 0xffffffff0c147810 */ /* 0x000fc80007ffe0ff */
[----:B------:R-:W-:-:S13]  /*4140*/  ISETP.GE.U32.AND P0, PT, R20, 0xfe, PT ;  /* 0x000000fe1400780c */ /* 0x000fda0003f06070 */
[----:B------:R-:W-:Y:S05]  /*4150*/  @!P0 BRA `(.L_x_131) ;  /* 0x0000000000808947 */ /* 0x000fea0003800000 */
[----:B------:R-:W-:-:S13]  /*4160*/  ISETP.GT.AND P0, PT, R12, 0xfe, PT ;  /* 0x000000fe0c00780c */ /* 0x000fda0003f04270 */
[----:B------:R-:W-:Y:S05]  /*4170*/  @P0 BRA `(.L_x_132) ;  /* 0x00000000006c0947 */ /* 0x000fea0003800000 */
[----:B------:R-:W-:-:S13]  /*4180*/  ISETP.GE.AND P0, PT, R12, 0x1, PT ;  /* 0x000000010c00780c */ /* 0x000fda0003f06270 */
[----:B------:R-:W-:Y:S05]  /*4190*/  @P0 BRA `(.L_x_133) ;  /* 0x0000000000740947 */ /* 0x000fea0003800000 */
[----:B------:R-:W-:Y:S02]  /*41a0*/  ISETP.GE.AND P0, PT, R12, -0x18, PT ;  /* 0xffffffe80c00780c */ /* 0x000fe40003f06270 */
[----:B------:R-:W-:-:S11]  /*41b0*/  LOP3.LUT R22, R22, 0x80000000, RZ, 0xc0, !PT ;  /* 0x8000000016167812 */ /* 0x000fd600078ec0ff */
[----:B------:R-:W-:Y:S05]  /*41c0*/  @!P0 BRA `(.L_x_133) ;  /* 0x0000000000688947 */ /* 0x000fea0003800000 */
[CCC-:B------:R-:W-:Y:S01]  /*41d0*/  FFMA.RZ R20, R0.reuse, R18.reuse, R21.reuse ;  /* 0x0000001200147223 */ /* 0x1c0fe2000000c015 */
[CCC-:B------:R-:W-:Y:S01]  /*41e0*/  FFMA.RP R25, R0.reuse, R18.reuse, R21.reuse ;  /* 0x0000001200197223 */ /* 0x1c0fe20000008015 */
[----:B------:R-:W-:Y:S01]  /*41f0*/  FFMA.RM R18, R0, R18, R21 ;  /* 0x0000001200127223 */ /* 0x000fe20000004015 */
[----:B------:R-:W-:Y:S02]  /*4200*/  IADD3 R0, PT, PT, R12, 0x20, RZ ;  /* 0x000000200c007810 */ /* 0x000fe40007ffe0ff */
[----:B------:R-:W-:Y:S02]  /*4210*/  LOP3.LUT R20, R20, 0x7fffff, RZ, 0xc0, !PT ;  /* 0x007fffff14147812 */ /* 0x000fe400078ec0ff */
[----:B------:R-:W-:Y:S02]  /*4220*/  ISETP.NE.AND P3, PT, R12, RZ, PT ;  /* 0x000000ff0c00720c */ /* 0x000fe40003f65270 */
[----:B------:R-:W-:Y:S02]  /*4230*/  LOP3.LUT R21, R20, 0x800000, RZ, 0xfc, !PT ;  /* 0x0080000014157812 */ /* 0x000fe400078efcff */
[----:B------:R-:W-:-:S02]  /*4240*/  ISETP.NE.AND P1, PT, R12, RZ, PT ;  /* 0x000000ff0c00720c */ /* 0x000fc40003f25270 */
[----:B------:R-:W-:Y:S02]  /*4250*/  IADD3 R12, PT, PT, -R12, RZ, RZ ;  /* 0x000000ff0c0c7210 */ /* 0x000fe40007ffe1ff */
[----:B------:R-:W-:Y:S02]  /*4260*/  SHF.L.U32 R0, R21, R0, RZ ;  /* 0x0000000015007219 */ /* 0x000fe400000006ff */
[----:B------:R-:W-:Y:S02]  /*4270*/  FSETP.NEU.FTZ.AND P0, PT, R25, R18, PT ;  /* 0x000000121900720b */ /* 0x000fe40003f1d000 */
[----:B------:R-:W-:Y:S02]  /*4280*/  SEL R12, R12, RZ, P3 ;  /* 0x000000ff0c0c7207 */ /* 0x000fe40001800000 */
[----:B------:R-:W-:Y:S02]  /*4290*/  ISETP.NE.AND P1, PT, R0, RZ, P1 ;  /* 0x000000ff0000720c */ /* 0x000fe40000f25270 */
[----:B------:R-:W-:-:S02]  /*42a0*/  SHF.R.U32.HI R21, RZ, R12, R21 ;  /* 0x0000000cff157219 */ /* 0x000fc40000011615 */
[----:B------:R-:W-:Y:S02]  /*42b0*/  PLOP3.LUT P0, PT, P0, P1, PT, 0xf8, 0x8f ;  /* 0x00000000008f781c */ /* 0x000fe40000703f70 */
[----:B------:R-:W-:Y:S02]  /*42c0*/  SHF.R.U32.HI R12, RZ, 0x1, R21 ;  /* 0x00000001ff0c7819 */ /* 0x000fe40000011615 */
[----:B------:R-:W-:-:S04]  /*42d0*/  SEL R25, RZ, 0x1, !P0 ;  /* 0x00000001ff197807 */ /* 0x000fc80004000000 */
[----:B------:R-:W-:-:S04]  /*42e0*/  LOP3.LUT R0, R25, 0x1, R12, 0xf8, !PT ;  /* 0x0000000119007812 */ /* 0x000fc800078ef80c */
[----:B------:R-:W-:-:S04]  /*42f0*/  LOP3.LUT R21, R0, R21, RZ, 0xc0, !PT ;  /* 0x0000001500157212 */ /* 0x000fc800078ec0ff */
[----:B------:R-:W-:-:S04]  /*4300*/  IADD3 R21, PT, PT, R12, R21, RZ ;  /* 0x000000150c157210 */ /* 0x000fc80007ffe0ff */
[----:B------:R-:W-:Y:S01]  /*4310*/  LOP3.LUT R22, R21, R22, RZ, 0xfc, !PT ;  /* 0x0000001615167212 */ /* 0x000fe200078efcff */
[----:B------:R-:W-:Y:S06]  /*4320*/  BRA `(.L_x_133) ;  /* 0x0000000000107947 */ /* 0x000fec0003800000 */
.L_x_132:
[----:B------:R-:W-:-:S04]  /*4330*/  LOP3.LUT R22, R22, 0x80000000, RZ, 0xc0, !PT ;  /* 0x8000000016167812 */ /* 0x000fc800078ec0ff */
[----:B------:R-:W-:Y:S01]  /*4340*/  LOP3.LUT R22, R22, 0x7f800000, RZ, 0xfc, !PT ;  /* 0x7f80000016167812 */ /* 0x000fe200078efcff */
[----:B------:R-:W-:Y:S06]  /*4350*/  BRA `(.L_x_133) ;  /* 0x0000000000047947 */ /* 0x000fec0003800000 */
.L_x_131:
[----:B------:R-:W-:-:S07]  /*4360*/  LEA R22, R25, R22, 0x17 ;  /* 0x0000001619167211 */ /* 0x000fce00078eb8ff */
.L_x_133:
[----:B------:R-:W-:Y:S05]  /*4370*/  BSYNC.RECONVERGENT B3 ;  /* 0x0000000000037941 */ /* 0x000fea0003800200 */
.L_x_130:
[----:B------:R-:W-:Y:S01]  /*4380*/  MOV R0, R22 ;  /* 0x0000001600007202 */ /* 0x000fe20000000f00 */
[----:B------:R-:W-:Y:S06]  /*4390*/  BRA `(.L_x_134) ;  /* 0x0000000000207947 */ /* 0x000fec0003800000 */
.L_x_129:
[----:B------:R-:W-:-:S04]  /*43a0*/  LOP3.LUT R21, R21, 0x80000000, R22, 0x48, !PT ;  /* 0x8000000015157812 */ /* 0x000fc800078e4816 */
[----:B------:R-:W-:Y:S01]  /*43b0*/  LOP3.LUT R0, R21, 0x7f800000, RZ, 0xfc, !PT ;  /* 0x7f80000015007812 */ /* 0x000fe200078efcff */
[----:B------:R-:W-:Y:S06]  /*43c0*/  BRA `(.L_x_134) ;  /* 0x0000000000147947 */ /* 0x000fec0003800000 */
.L_x_128:
[----:B------:R-:W-:Y:S01]  /*43d0*/  LOP3.LUT R0, R21, 0x80000000, R22, 0x48, !PT ;  /* 0x8000000015007812 */ /* 0x000fe200078e4816 */
[----:B------:R-:W-:Y:S06]  /*43e0*/  BRA `(.L_x_134) ;  /* 0x00000000000c7947 */ /* 0x000fec0003800000 */
.L_x_127:
[----:B------:R-:W0:Y:S01]  /*43f0*/  MUFU.RSQ R0, -QNAN ;  /* 0xffc0000000007908 */ /* 0x000e220000001400 */
[----:B------:R-:W-:Y:S05]  /*4400*/  BRA `(.L_x_134) ;  /* 0x0000000000047947 */ /* 0x000fea0003800000 */
.L_x_126:
[----:B------:R-:W-:-:S07]  /*4410*/  FADD.FTZ R0, R22, R21 ;  /* 0x0000001516007221 */ /* 0x000fce0000010000 */
.L_x_134:
[----:B------:R-:W-:Y:S05]  /*4420*/  BSYNC.RECONVERGENT B2 ;  /* 0x0000000000027941 */ /* 0x000fea0003800200 */
.L_x_124:
[----:B------:R-:W-:Y:S01]  /*4430*/  HFMA2 R21, -RZ, RZ, 0, 0 ;  /* 0x00000000ff157431 */ /* 0x000fe200000001ff */
[----:B------:R-:W-:-:S04]  /*4440*/  MOV R20, R14 ;  /* 0x0000000e00147202 */ /* 0x000fc80000000f00 */
[----:B0-----:R-:W-:Y:S05]  /*4450*/  RET.REL.NODEC R20 `(_Z9calcForceP6float4P6float3Pfiff) ;  /* 0xffffffb814e87950 */ /* 0x001fea0003c3ffff */
.L_x_135:
[----:B------:R-:W-:-:S00]  /*4460*/  BRA `(.L_x_135) ;  /* 0xfffffffc00fc7947 */ /* 0x000fc0000383ffff */
[----:B------:R-:W-:-:S00]  /*4470*/  NOP ;  /* 0x0000000000007918 */ /* 0x000fc00000000000 */
        /* <DEDUP_REMOVED lines=8> */
.L_x_139:


//--------------------- .text._Z15update_positionP6float4P6float3S2_iffb --------------------------
	.section	.text._Z15update_positionP6float4P6float3S2_iffb,"ax",@progbits
	.align	128
        .global         _Z15update_positionP6float4P6float3S2_iffb
        .type           _Z15update_positionP6float4P6float3S2_iffb,@function
        .size           _Z15update_positionP6float4P6float3S2_iffb,(.L_x_141 - _Z15update_positionP6float4P6float3S2_iffb)
        .other          _Z15update_positionP6float4P6float3S2_iffb,@"STO_CUDA_ENTRY STV_DEFAULT"
_Z15update_positionP6float4P6float3S2_iffb:
.text._Z15update_positionP6float4P6float3S2_iffb:
        /* <DEDUP_REMOVED lines=8> */
[----:B------:R-:W0:Y:S01]  /*0080*/  LDCU.U8 UR4, c[0x0][0x3a4] ;  /* 0x00007480ff0477ac */ /* 0x000e220008000000 */
[----:B------:R-:W1:Y:S01]  /*0090*/  LDC.64 R2, c[0x0][0x388] ;  /* 0x0000e200ff027b82 */ /* 0x000e620000000a00 */
[----:B------:R-:W2:Y:S07]  /*00a0*/  LDCU.64 UR6, c[0x0][0x358] ;  /* 0x00006b00ff0677ac */ /* 0x000eae0008000a00 */
[----:B------:R-:W3:Y:S08]  /*00b0*/  LDC.64 R4, c[0x0][0x380] ;  /* 0x0000e000ff047b82 */ /* 0x000ef00000000a00 */
[----:B------:R-:W4:Y:S01]  /*00c0*/  LDC.64 R8, c[0x0][0x390] ;  /* 0x0000e400ff087b82 */ /* 0x000f220000000a00 */
[----:B0-----:R-:W-:-:S04]  /*00d0*/  UPRMT UR4, UR4, 0x8880, URZ ;  /* 0x0000888004047896 */ /* 0x001fc800080000ff */
[----:B------:R-:W-:Y:S01]  /*00e0*/  UISETP.NE.AND UP0, UPT, UR4, URZ, UPT ;  /* 0x000000ff0400728c */ /* 0x000fe2000bf05270 */
[----:B-1----:R-:W-:-:S04]  /*00f0*/  IMAD.WIDE R2, R7, 0xc, R2 ;  /* 0x0000000c07027825 */ /* 0x002fc800078e0202 */
[----:B---3--:R-:W-:-:S04]  /*0100*/  IMAD.WIDE R4, R7, 0x10, R4 ;  /* 0x0000001007047825 */ /* 0x008fc800078e0204 */
[----:B----4-:R-:W-:Y:S01]  /*0110*/  IMAD.WIDE R8, R7, 0xc, R8 ;  /* 0x0000000c07087825 */ /* 0x010fe200078e0208 */
[----:B--2---:R-:W-:Y:S06]  /*0120*/  BRA.U UP0, `(.L_x_136) ;  /* 0x0000000100907547 */ /* 0x004fec000b800000 */
[----:B------:R-:W2:Y:S01]  /*0130*/  LDG.E R16, desc[UR6][R8.64] ;  /* 0x0000000608107981 */ /* 0x000ea2000c1e1900 */
[----:B------:R-:W0:Y:S03]  /*0140*/  LDCU UR4, c[0x0][0x3a0] ;  /* 0x00007400ff0477ac */ /* 0x000e260008000800 */
[----:B------:R-:W3:Y:S04]  /*0150*/  LDG.E R0, desc[UR6][R2.64] ;  /* 0x0000000602007981 */ /* 0x000ee8000c1e1900 */
[----:B------:R-:W4:Y:S01]  /*0160*/  LDG.E R18, desc[UR6][R2.64+0x4] ;  /* 0x0000040602127981 */ /* 0x000f22000c1e1900 */
[----:B0-----:R-:W-:Y:S08]  /*0170*/  F2F.F64.F32 R6, UR4 ;  /* 0x0000000400067d10 */ /* 0x001ff00008201800 */
[----:B--2---:R-:W0:Y:S08]  /*0180*/  F2F.F64.F32 R12, R16 ;  /* 0x00000010000c7310 */ /* 0x004e300000201800 */
[----:B---3--:R1:W2:Y:S01]  /*0190*/  F2F.F64.F32 R10, R0 ;  /* 0x00000000000a7310 */ /* 0x0082a20000201800 */
[----:B0-----:R-:W-:Y:S01]  /*01a0*/  DMUL R12, R12, 0.5 ;  /* 0x3fe000000c0c7828 */ /* 0x001fe20000000000 */
[----:B-1----:R-:W3:Y:S07]  /*01b0*/  LDG.E R0, desc[UR6][R2.64+0x8] ;  /* 0x0000080602007981 */ /* 0x002eee000c1e1900 */
[----:B--2---:R-:W-:-:S10]  /*01c0*/  DFMA R10, R12, R6, R10 ;  /* 0x000000060c0a722b */ /* 0x004fd4000000000a */
[----:B------:R-:W0:Y:S02]  /*01d0*/  F2F.F32.F64 R11, R10 ;  /* 0x0000000a000b7310 */ /* 0x000e240000301000 */
[----:B0-----:R0:W-:Y:S04]  /*01e0*/  STG.E desc[UR6][R2.64], R11 ;  /* 0x0000000b02007986 */ /* 0x0011e8000c101906 */
[----:B------:R-:W2:Y:S02]  /*01f0*/  LDG.E R19, desc[UR6][R8.64+0x4] ;  /* 0x0000040608137981 */ /* 0x000ea4000c1e1900 */
[----:B----4-:R-:W-:Y:S08]  /*0200*/  F2F.F64.F32 R12, R18 ;  /* 0x00000012000c7310 */ /* 0x010ff00000201800 */
[----:B--2---:R-:W1:Y:S02]  /*0210*/  F2F.F64.F32 R14, R19 ;  /* 0x00000013000e7310 */ /* 0x004e640000201800 */
[----:B-1----:R-:W-:-:S08]  /*0220*/  DMUL R14, R14, 0.5 ;  /* 0x3fe000000e0e7828 */ /* 0x002fd00000000000 */
[----:B------:R-:W-:-:S10]  /*0230*/  DFMA R16, R6, R14, R12 ;  /* 0x0000000e0610722b */ /* 0x000fd4000000000c */
[----:B------:R-:W1:Y:S02]  /*0240*/  F2F.F32.F64 R17, R16 ;  /* 0x0000001000117310 */ /* 0x000e640000301000 */
[----:B-1----:R-:W-:Y:S04]  /*0250*/  STG.E desc[UR6][R2.64+0x4], R17 ;  /* 0x0000041102007986 */ /* 0x002fe8000c101906 */
[----:B------:R-:W2:Y:S02]  /*0260*/  LDG.E R20, desc[UR6][R8.64+0x8] ;  /* 0x0000080608147981 */ /* 0x000ea4000c1e1900 */
[----:B---3--:R-:W-:Y:S08]  /*0270*/  F2F.F64.F32 R12, R0 ;  /* 0x00000000000c7310 */ /* 0x008ff00000201800 */
[----:B--2---:R-:W1:Y:S02]  /*0280*/  F2F.F64.F32 R14, R20 ;  /* 0x00000014000e7310 */ /* 0x004e640000201800 */
[----:B-1----:R-:W-:-:S08]  /*0290*/  DMUL R14, R14, 0.5 ;  /* 0x3fe000000e0e7828 */ /* 0x002fd00000000000 */
[----:B------:R-:W-:-:S10]  /*02a0*/  DFMA R6, R6, R14, R12 ;  /* 0x0000000e0606722b */ /* 0x000fd4000000000c */
[----:B------:R-:W1:Y:S02]  /*02b0*/  F2F.F32.F64 R7, R6 ;  /* 0x0000000600077310 */ /* 0x000e640000301000 */
[----:B-1----:R-:W-:Y:S04]  /*02c0*/  STG.E desc[UR6][R2.64+0x8], R7 ;  /* 0x0000080702007986 */ /* 0x002fe8000c101906 */
[----:B------:R-:W0:Y:S02]  /*02d0*/  LDG.E.128 R12, desc[UR6][R4.64] ;  /* 0x00000006040c7981 */ /* 0x000e24000c1e1d00 */
[----:B0-----:R-:W-:-:S05]  /*02e0*/  FFMA R11, R11, UR4, R12 ;  /* 0x000000040b0b7c23 */ /* 0x001fca000800000c */
[----:B------:R-:W-:Y:S04]  /*02f0*/  STG.E desc[UR6][R4.64], R11 ;  /* 0x0000000b04007986 */ /* 0x000fe8000c101906 */
[----:B------:R-:W2:Y:S02]  /*0300*/  LDG.E R8, desc[UR6][R2.64+0x4] ;  /* 0x0000040602087981 */ /* 0x000ea4000c1e1900 */
[----:B--2---:R-:W-:-:S05]  /*0310*/  FFMA R13, R8, UR4, R13 ;  /* 0x00000004080d7c23 */ /* 0x004fca000800000d */
[----:B------:R-:W-:Y:S04]  /*0320*/  STG.E desc[UR6][R4.64+0x4], R13 ;  /* 0x0000040d04007986 */ /* 0x000fe8000c101906 */
[----:B------:R-:W2:Y:S02]  /*0330*/  LDG.E R9, desc[UR6][R2.64+0x8] ;  /* 0x0000080602097981 */ /* 0x000ea4000c1e1900 */
[----:B--2---:R-:W-:-:S05]  /*0340*/  FFMA R9, R9, UR4, R14 ;  /* 0x0000000409097c23 */ /* 0x004fca000800000e */
[----:B------:R-:W-:Y:S01]  /*0350*/  STG.E desc[UR6][R4.64+0x8], R9 ;  /* 0x0000080904007986 */ /* 0x000fe2000c101906 */
[----:B------:R-:W-:Y:S05]  /*0360*/  EXIT ;  /* 0x000000000000794d */ /* 0x000fea0003800000 */
.L_x_136:
        /* <DEDUP_REMOVED lines=14> */
[----:B--2---:R-:W0:Y:S02]  /*0450*/  F2F.F64.F32 R12, R16 ;  /* 0x00000010000c7310 */ /* 0x004e240000201800 */
[----:B0-----:R-:W-:-:S08]  /*0460*/  DMUL R12, R12, 0.5 ;  /* 0x3fe000000c0c7828 */ /* 0x001fd00000000000 */
[----:B------:R-:W-:-:S10]  /*0470*/  DFMA R10, R4, R12, R10 ;  /* 0x0000000c040a722b */ /* 0x000fd4000000000a */
[----:B------:R-:W0:Y:S02]  /*0480*/  F2F.F32.F64 R11, R10 ;  /* 0x0000000a000b7310 */ /* 0x000e240000301000 */
[----:B0-----:R-:W-:Y:S04]  /*0490*/  STG.E desc[UR6][R2.64+0x4], R11 ;  /* 0x0000040b02007986 */ /* 0x001fe8000c101906 */
[----:B------:R-:W2:Y:S02]  /*04a0*/  LDG.E R14, desc[UR6][R8.64+0x8] ;  /* 0x00000806080e7981 */ /* 0x000ea4000c1e1900 */
[----:B---3--:R-:W-:Y:S08]  /*04b0*/  F2F.F64.F32 R6, R0 ;  /* 0x0000000000067310 */ /* 0x008ff00000201800 */
[----:B--2---:R-:W0:Y:S02]  /*04c0*/  F2F.F64.F32 R12, R14 ;  /* 0x0000000e000c7310 */ /* 0x004e240000201800 */
[----:B0-----:R-:W-:-:S08]  /*04d0*/  DMUL R12, R12, 0.5 ;  /* 0x3fe000000c0c7828 */ /* 0x001fd00000000000 */
[----:B------:R-:W-:-:S10]  /*04e0*/  DFMA R6, R4, R12, R6 ;  /* 0x0000000c0406722b */ /* 0x000fd40000000006 */
[----:B------:R-:W0:Y:S02]  /*04f0*/  F2F.F32.F64 R7, R6 ;  /* 0x0000000600077310 */ /* 0x000e240000301000 */
[----:B0-----:R-:W-:Y:S01]  /*0500*/  STG.E desc[UR6][R2.64+0x8], R7 ;  /* 0x0000080702007986 */ /* 0x001fe2000c101906 */
[----:B------:R-:W-:Y:S05]  /*0510*/  EXIT ;  /* 0x000000000000794d */ /* 0x000fea0003800000 */
.L_x_137:
        /* <DEDUP_REMOVED lines=14> */
.L_x_141:


//--------------------- .nv.shared.reserved.0     --------------------------
	.section	.nv.shared.reserved.0,"aw",@nobits
	.weak		__nv_reservedSMEM_offset_0_alias
	.size		__nv_reservedSMEM_offset_0_alias, 0, 64
	.other		__nv_reservedSMEM_offset_0_alias,@"STO_CUDA_RESERVED_SHARED STV_DEFAULT"
__nv_reservedSMEM_offset_0_alias:
	.zero		0
	.zero		64


//--------------------- .nv.constant0._Z9calcForceP6float4P6float3Pfiff --------------------------
	.section	.nv.constant0._Z9calcForceP6float4P6float3Pfiff,"a",@progbits
	.sectionflags	@""
	.align	4
.nv.constant0._Z9calcForceP6float4P6float3Pfiff:
	.zero		932


//--------------------- .nv.constant0._Z15update_positionP6float4P6float3S2_iffb --------------------------
	.section	.nv.constant0._Z15update_positionP6float4P6float3S2_iffb,"a",@progbits
	.sectionflags	@""
	.align	4
.nv.constant0._Z15update_positionP6float4P6float3S2_iffb:
	.zero		933


//--------------------- SYMBOLS --------------------------

	.type		.nv.reservedSmem.offset0,@object
	.size		.nv.reservedSmem.offset0,0x4
